//
// Generated by NVIDIA NVVM Compiler
//
// Compiler Build ID: CL-36424714
// Cuda compilation tools, release 13.0, V13.0.88
// Based on NVVM 20.0.0
//

.version 9.0
.target sm_100
.address_size 64

	// .globl	_Z10initKernelP9ga_structi
.global .align 4 .b8 precalc_xorwow_matrix[102400];
.global .align 4 .b8 precalc_xorwow_offset_matrix[102400];
.global .align 4 .b8 mrg32k3aM1[2304];
.global .align 4 .b8 mrg32k3aM2[2304];
.global .align 4 .b8 mrg32k3aM1SubSeq[2016];
.global .align 4 .b8 mrg32k3aM2SubSeq[2016];
.global .align 4 .b8 mrg32k3aM1Seq[2304];
.global .align 4 .b8 mrg32k3aM2Seq[2304];
.const .align 8 .b8 __cr_lgamma_table[72];
// _ZZ10bestKernelP9ga_structS0_E4temp has been demoted
.global .align 1 .b8 $str[13] = {72, 101, 108, 108, 111, 32, 119, 111, 114, 108, 100, 33};

.visible .entry _Z10initKernelP9ga_structi(
	.param .u64 .ptr .align 1 _Z10initKernelP9ga_structi_param_0,
	.param .u32 _Z10initKernelP9ga_structi_param_1
)
{
	.local .align 4 .b8 	__local_depot0[16];
	.reg .b64 	%SP;
	.reg .b64 	%SPL;
	.reg .pred 	%p<11>;
	.reg .b16 	%rs<31>;
	.reg .b32 	%r<119>;
	.reg .b64 	%rd<17>;

	mov.u64 	%SPL, __local_depot0;
	ld.param.u64 	%rd5, [_Z10initKernelP9ga_structi_param_0];
	ld.param.u32 	%r21, [_Z10initKernelP9ga_structi_param_1];
	add.u64 	%rd1, %SPL, 0;
	mov.u32 	%r22, %ctaid.x;
	shl.b32 	%r23, %r22, 6;
	mov.u32 	%r24, %tid.x;
	add.s32 	%r1, %r23, %r24;
	setp.gt.u32 	%p1, %r1, 2047;
	@%p1 bra 	$L__BB0_14;
	mov.b32 	%r25, 0;
	st.local.u32 	[%rd1+12], %r25;
	setp.lt.s32 	%p2, %r21, 1;
	@%p2 bra 	$L__BB0_13;
	add.s32 	%r114, %r1, 1;
	and.b32  	%r3, %r21, 7;
	setp.lt.u32 	%p3, %r21, 8;
	mov.b32 	%r115, 0;
	@%p3 bra 	$L__BB0_5;
	and.b32  	%r115, %r21, 2147483640;
	neg.s32 	%r111, %r115;
	add.s64 	%rd16, %rd1, 4;
$L__BB0_4:
	.pragma "nounroll";
	mul.lo.s32 	%r27, %r114, 32767;
	shr.u32 	%r28, %r27, 1;
	mul.hi.u32 	%r29, %r28, -1240768329;
	shr.u32 	%r30, %r29, 5;
	mul.lo.s32 	%r31, %r30, 90;
	sub.s32 	%r32, %r27, %r31;
	cvt.u16.u32 	%rs1, %r32;
	add.s16 	%rs2, %rs1, 32;
	mul.lo.s32 	%r33, %r32, 32767;
	mul.hi.u32 	%r34, %r33, 47721859;
	mul.lo.s32 	%r35, %r34, 90;
	sub.s32 	%r36, %r33, %r35;
	cvt.u16.u32 	%rs3, %r36;
	add.s16 	%rs4, %rs3, 32;
	mul.lo.s32 	%r37, %r36, 32767;
	mul.hi.u32 	%r38, %r37, 47721859;
	mul.lo.s32 	%r39, %r38, 90;
	sub.s32 	%r40, %r37, %r39;
	cvt.u16.u32 	%rs5, %r40;
	add.s16 	%rs6, %rs5, 32;
	mul.lo.s32 	%r41, %r40, 32767;
	mul.hi.u32 	%r42, %r41, 47721859;
	mul.lo.s32 	%r43, %r42, 90;
	sub.s32 	%r44, %r41, %r43;
	cvt.u16.u32 	%rs7, %r44;
	add.s16 	%rs8, %rs7, 32;
	cvt.u32.u16 	%r45, %rs8;
	cvt.u32.u16 	%r46, %rs6;
	prmt.b32 	%r47, %r46, %r45, 0x3340U;
	cvt.u32.u16 	%r48, %rs4;
	cvt.u32.u16 	%r49, %rs2;
	prmt.b32 	%r50, %r49, %r48, 0x3340U;
	prmt.b32 	%r51, %r50, %r47, 0x5410U;
	st.local.u32 	[%rd16+-4], %r51;
	mul.lo.s32 	%r52, %r44, 32767;
	mul.hi.u32 	%r53, %r52, 47721859;
	mul.lo.s32 	%r54, %r53, 90;
	sub.s32 	%r55, %r52, %r54;
	cvt.u16.u32 	%rs9, %r55;
	add.s16 	%rs10, %rs9, 32;
	mul.lo.s32 	%r56, %r55, 32767;
	mul.hi.u32 	%r57, %r56, 47721859;
	mul.lo.s32 	%r58, %r57, 90;
	sub.s32 	%r59, %r56, %r58;
	cvt.u16.u32 	%rs11, %r59;
	add.s16 	%rs12, %rs11, 32;
	mul.lo.s32 	%r60, %r59, 32767;
	mul.hi.u32 	%r61, %r60, 47721859;
	mul.lo.s32 	%r62, %r61, 90;
	sub.s32 	%r63, %r60, %r62;
	cvt.u16.u32 	%rs13, %r63;
	add.s16 	%rs14, %rs13, 32;
	mul.lo.s32 	%r64, %r63, 32767;
	mul.hi.u32 	%r65, %r64, 47721859;
	mul.lo.s32 	%r66, %r65, 90;
	sub.s32 	%r114, %r64, %r66;
	cvt.u16.u32 	%rs15, %r114;
	add.s16 	%rs16, %rs15, 32;
	cvt.u32.u16 	%r67, %rs16;
	cvt.u32.u16 	%r68, %rs14;
	prmt.b32 	%r69, %r68, %r67, 0x3340U;
	cvt.u32.u16 	%r70, %rs12;
	cvt.u32.u16 	%r71, %rs10;
	prmt.b32 	%r72, %r71, %r70, 0x3340U;
	prmt.b32 	%r73, %r72, %r69, 0x5410U;
	st.local.u32 	[%rd16], %r73;
	add.s32 	%r111, %r111, 8;
	add.s64 	%rd16, %rd16, 8;
	setp.ne.s32 	%p4, %r111, 0;
	@%p4 bra 	$L__BB0_4;
$L__BB0_5:
	setp.eq.s32 	%p5, %r3, 0;
	@%p5 bra 	$L__BB0_13;
	and.b32  	%r12, %r21, 3;
	setp.lt.u32 	%p6, %r3, 4;
	@%p6 bra 	$L__BB0_8;
	mul.lo.s32 	%r74, %r114, 32767;
	shr.u32 	%r75, %r74, 1;
	mul.hi.u32 	%r76, %r75, -1240768329;
	shr.u32 	%r77, %r76, 5;
	mul.lo.s32 	%r78, %r77, 90;
	sub.s32 	%r79, %r74, %r78;
	cvt.u16.u32 	%rs17, %r79;
	add.s16 	%rs18, %rs17, 32;
	cvt.u64.u32 	%rd7, %r115;
	add.s64 	%rd8, %rd1, %rd7;
	st.local.u8 	[%rd8], %rs18;
	mul.lo.s32 	%r80, %r79, 32767;
	mul.hi.u32 	%r81, %r80, 47721859;
	mul.lo.s32 	%r82, %r81, 90;
	sub.s32 	%r83, %r80, %r82;
	cvt.u16.u32 	%rs19, %r83;
	add.s16 	%rs20, %rs19, 32;
	st.local.u8 	[%rd8+1], %rs20;
	mul.lo.s32 	%r84, %r83, 32767;
	mul.hi.u32 	%r85, %r84, 47721859;
	mul.lo.s32 	%r86, %r85, 90;
	sub.s32 	%r87, %r84, %r86;
	cvt.u16.u32 	%rs21, %r87;
	add.s16 	%rs22, %rs21, 32;
	st.local.u8 	[%rd8+2], %rs22;
	mul.lo.s32 	%r88, %r87, 32767;
	mul.hi.u32 	%r89, %r88, 47721859;
	mul.lo.s32 	%r90, %r89, 90;
	sub.s32 	%r114, %r88, %r90;
	cvt.u16.u32 	%rs23, %r114;
	add.s16 	%rs24, %rs23, 32;
	st.local.u8 	[%rd8+3], %rs24;
	add.s32 	%r115, %r115, 4;
$L__BB0_8:
	setp.eq.s32 	%p7, %r12, 0;
	@%p7 bra 	$L__BB0_13;
	setp.eq.s32 	%p8, %r12, 1;
	@%p8 bra 	$L__BB0_11;
	mul.lo.s32 	%r91, %r114, 32767;
	shr.u32 	%r92, %r91, 1;
	mul.hi.u32 	%r93, %r92, -1240768329;
	shr.u32 	%r94, %r93, 5;
	mul.lo.s32 	%r95, %r94, 90;
	sub.s32 	%r96, %r91, %r95;
	cvt.u16.u32 	%rs25, %r96;
	add.s16 	%rs26, %rs25, 32;
	cvt.u64.u32 	%rd9, %r115;
	add.s64 	%rd10, %rd1, %rd9;
	st.local.u8 	[%rd10], %rs26;
	mul.lo.s32 	%r97, %r96, 32767;
	mul.hi.u32 	%r98, %r97, 47721859;
	mul.lo.s32 	%r99, %r98, 90;
	sub.s32 	%r114, %r97, %r99;
	cvt.u16.u32 	%rs27, %r114;
	add.s16 	%rs28, %rs27, 32;
	st.local.u8 	[%rd10+1], %rs28;
	add.s32 	%r115, %r115, 2;
$L__BB0_11:
	and.b32  	%r100, %r21, 1;
	setp.eq.b32 	%p9, %r100, 1;
	not.pred 	%p10, %p9;
	@%p10 bra 	$L__BB0_13;
	mul.lo.s32 	%r101, %r114, 32767;
	shr.u32 	%r102, %r101, 1;
	mul.hi.u32 	%r103, %r102, -1240768329;
	shr.u32 	%r104, %r103, 5;
	mul.lo.s32 	%r105, %r104, 90;
	sub.s32 	%r106, %r101, %r105;
	cvt.u16.u32 	%rs29, %r106;
	add.s16 	%rs30, %rs29, 32;
	cvt.u64.u32 	%rd11, %r115;
	add.s64 	%rd12, %rd1, %rd11;
	st.local.u8 	[%rd12], %rs30;
$L__BB0_13:
	cvta.to.global.u64 	%rd13, %rd5;
	mul.wide.u32 	%rd14, %r1, 16;
	add.s64 	%rd15, %rd13, %rd14;
	ld.local.u32 	%r107, [%rd1];
	ld.local.u32 	%r108, [%rd1+4];
	ld.local.u32 	%r109, [%rd1+8];
	ld.local.u32 	%r110, [%rd1+12];
	st.global.u32 	[%rd15], %r107;
	st.global.u32 	[%rd15+4], %r108;
	st.global.u32 	[%rd15+8], %r109;
	st.global.u32 	[%rd15+12], %r110;
$L__BB0_14:
	ret;

}
	// .globl	_Z10calcKernelP9ga_structi
.visible .entry _Z10calcKernelP9ga_structi(
	.param .u64 .ptr .align 1 _Z10calcKernelP9ga_structi_param_0,
	.param .u32 _Z10calcKernelP9ga_structi_param_1
)
{
	.local .align 4 .b8 	__local_depot1[16];
	.reg .b64 	%SP;
	.reg .b64 	%SPL;
	.reg .pred 	%p<11>;
	.reg .b16 	%rs<217>;
	.reg .b32 	%r<148>;
	.reg .b64 	%rd<34>;

	mov.u64 	%SPL, __local_depot1;
	ld.param.u64 	%rd14, [_Z10calcKernelP9ga_structi_param_0];
	ld.param.u32 	%r30, [_Z10calcKernelP9ga_structi_param_1];
	add.u64 	%rd1, %SPL, 0;
	mov.u32 	%r31, %ctaid.x;
	shl.b32 	%r32, %r31, 6;
	mov.u32 	%r33, %tid.x;
	add.s32 	%r1, %r32, %r33;
	setp.gt.u32 	%p1, %r1, 2047;
	@%p1 bra 	$L__BB1_15;
	cvta.to.global.u64 	%rd16, %rd14;
	mul.wide.u32 	%rd17, %r1, 16;
	add.s64 	%rd2, %rd16, %rd17;
	ld.global.u32 	%r35, [%rd2];
	ld.global.u32 	%r36, [%rd2+4];
	ld.global.u32 	%r37, [%rd2+8];
	ld.global.u32 	%r38, [%rd2+12];
	st.local.u32 	[%rd1], %r35;
	st.local.u32 	[%rd1+4], %r36;
	add.s64 	%rd31, %rd1, 8;
	st.local.u32 	[%rd1+8], %r37;
	st.local.u32 	[%rd1+12], %r38;
	setp.lt.s32 	%p2, %r30, 1;
	mov.b32 	%r147, 0;
	@%p2 bra 	$L__BB1_14;
	and.b32  	%r2, %r30, 15;
	setp.lt.u32 	%p3, %r30, 16;
	mov.b32 	%r140, 0;
	mov.u32 	%r147, %r140;
	@%p3 bra 	$L__BB1_5;
	and.b32  	%r140, %r30, 2147483632;
	mov.u64 	%rd19, $str;
	add.s64 	%rd30, %rd19, 7;
	neg.s32 	%r134, %r140;
	mov.b32 	%r147, 0;
$L__BB1_4:
	.pragma "nounroll";
	ld.local.u32 	%r42, [%rd31+-8];
	bfe.u32 	%r43, %r42, 0, 8;
	cvt.s8.s32 	%rs1, %r43;
	bfe.u32 	%r45, %r42, 8, 8;
	cvt.s8.s32 	%rs2, %r45;
	bfe.u32 	%r47, %r42, 16, 8;
	cvt.s8.s32 	%rs3, %r47;
	bfe.u32 	%r49, %r42, 24, 8;
	cvt.s8.s32 	%rs4, %r49;
	ld.global.nc.u8 	%rs5, [%rd30+-7];
	cvt.s16.s8 	%rs6, %rs5;
	min.s16 	%rs8, %rs1, %rs6;
	max.s16 	%rs9, %rs1, %rs6;
	sub.s16 	%rs10, %rs9, %rs8;
	cvt.u32.u16 	%r51, %rs10;
	add.s32 	%r52, %r51, %r147;
	ld.global.nc.u8 	%rs11, [%rd30+-6];
	cvt.s16.s8 	%rs12, %rs11;
	min.s16 	%rs14, %rs2, %rs12;
	max.s16 	%rs15, %rs2, %rs12;
	sub.s16 	%rs16, %rs15, %rs14;
	cvt.u32.u16 	%r53, %rs16;
	add.s32 	%r54, %r53, %r52;
	ld.global.nc.u8 	%rs17, [%rd30+-5];
	cvt.s16.s8 	%rs18, %rs17;
	min.s16 	%rs20, %rs3, %rs18;
	max.s16 	%rs21, %rs3, %rs18;
	sub.s16 	%rs22, %rs21, %rs20;
	cvt.u32.u16 	%r55, %rs22;
	add.s32 	%r56, %r55, %r54;
	ld.global.nc.u8 	%rs23, [%rd30+-4];
	cvt.s16.s8 	%rs24, %rs23;
	min.s16 	%rs26, %rs4, %rs24;
	max.s16 	%rs27, %rs4, %rs24;
	sub.s16 	%rs28, %rs27, %rs26;
	cvt.u32.u16 	%r57, %rs28;
	add.s32 	%r58, %r57, %r56;
	ld.local.u32 	%r59, [%rd31+-4];
	bfe.u32 	%r60, %r59, 0, 8;
	cvt.s8.s32 	%rs29, %r60;
	bfe.u32 	%r62, %r59, 8, 8;
	cvt.s8.s32 	%rs30, %r62;
	bfe.u32 	%r64, %r59, 16, 8;
	cvt.s8.s32 	%rs31, %r64;
	bfe.u32 	%r66, %r59, 24, 8;
	cvt.s8.s32 	%rs32, %r66;
	ld.global.nc.u8 	%rs33, [%rd30+-3];
	cvt.s16.s8 	%rs34, %rs33;
	min.s16 	%rs36, %rs29, %rs34;
	max.s16 	%rs37, %rs29, %rs34;
	sub.s16 	%rs38, %rs37, %rs36;
	cvt.u32.u16 	%r68, %rs38;
	add.s32 	%r69, %r68, %r58;
	ld.global.nc.u8 	%rs39, [%rd30+-2];
	cvt.s16.s8 	%rs40, %rs39;
	min.s16 	%rs42, %rs30, %rs40;
	max.s16 	%rs43, %rs30, %rs40;
	sub.s16 	%rs44, %rs43, %rs42;
	cvt.u32.u16 	%r70, %rs44;
	add.s32 	%r71, %r70, %r69;
	ld.global.nc.u8 	%rs45, [%rd30+-1];
	cvt.s16.s8 	%rs46, %rs45;
	min.s16 	%rs48, %rs31, %rs46;
	max.s16 	%rs49, %rs31, %rs46;
	sub.s16 	%rs50, %rs49, %rs48;
	cvt.u32.u16 	%r72, %rs50;
	add.s32 	%r73, %r72, %r71;
	ld.global.nc.u8 	%rs51, [%rd30];
	cvt.s16.s8 	%rs52, %rs51;
	min.s16 	%rs54, %rs32, %rs52;
	max.s16 	%rs55, %rs32, %rs52;
	sub.s16 	%rs56, %rs55, %rs54;
	cvt.u32.u16 	%r74, %rs56;
	add.s32 	%r75, %r74, %r73;
	ld.local.u32 	%r76, [%rd31];
	bfe.u32 	%r77, %r76, 0, 8;
	cvt.s8.s32 	%rs57, %r77;
	bfe.u32 	%r79, %r76, 8, 8;
	cvt.s8.s32 	%rs58, %r79;
	bfe.u32 	%r81, %r76, 16, 8;
	cvt.s8.s32 	%rs59, %r81;
	bfe.u32 	%r83, %r76, 24, 8;
	cvt.s8.s32 	%rs60, %r83;
	ld.global.nc.u8 	%rs61, [%rd30+1];
	cvt.s16.s8 	%rs62, %rs61;
	min.s16 	%rs64, %rs57, %rs62;
	max.s16 	%rs65, %rs57, %rs62;
	sub.s16 	%rs66, %rs65, %rs64;
	cvt.u32.u16 	%r85, %rs66;
	add.s32 	%r86, %r85, %r75;
	ld.global.nc.u8 	%rs67, [%rd30+2];
	cvt.s16.s8 	%rs68, %rs67;
	min.s16 	%rs70, %rs58, %rs68;
	max.s16 	%rs71, %rs58, %rs68;
	sub.s16 	%rs72, %rs71, %rs70;
	cvt.u32.u16 	%r87, %rs72;
	add.s32 	%r88, %r87, %r86;
	ld.global.nc.u8 	%rs73, [%rd30+3];
	cvt.s16.s8 	%rs74, %rs73;
	min.s16 	%rs76, %rs59, %rs74;
	max.s16 	%rs77, %rs59, %rs74;
	sub.s16 	%rs78, %rs77, %rs76;
	cvt.u32.u16 	%r89, %rs78;
	add.s32 	%r90, %r89, %r88;
	ld.global.nc.u8 	%rs79, [%rd30+4];
	cvt.s16.s8 	%rs80, %rs79;
	min.s16 	%rs82, %rs60, %rs80;
	max.s16 	%rs83, %rs60, %rs80;
	sub.s16 	%rs84, %rs83, %rs82;
	cvt.u32.u16 	%r91, %rs84;
	add.s32 	%r92, %r91, %r90;
	ld.local.u32 	%r93, [%rd31+4];
	bfe.u32 	%r94, %r93, 0, 8;
	cvt.s8.s32 	%rs85, %r94;
	bfe.u32 	%r96, %r93, 8, 8;
	cvt.s8.s32 	%rs86, %r96;
	bfe.u32 	%r98, %r93, 16, 8;
	cvt.s8.s32 	%rs87, %r98;
	bfe.u32 	%r100, %r93, 24, 8;
	cvt.s8.s32 	%rs88, %r100;
	ld.global.nc.u8 	%rs89, [%rd30+5];
	cvt.s16.s8 	%rs90, %rs89;
	min.s16 	%rs92, %rs85, %rs90;
	max.s16 	%rs93, %rs85, %rs90;
	sub.s16 	%rs94, %rs93, %rs92;
	cvt.u32.u16 	%r102, %rs94;
	add.s32 	%r103, %r102, %r92;
	ld.global.nc.u8 	%rs95, [%rd30+6];
	cvt.s16.s8 	%rs96, %rs95;
	min.s16 	%rs98, %rs86, %rs96;
	max.s16 	%rs99, %rs86, %rs96;
	sub.s16 	%rs100, %rs99, %rs98;
	cvt.u32.u16 	%r104, %rs100;
	add.s32 	%r105, %r104, %r103;
	ld.global.nc.u8 	%rs101, [%rd30+7];
	cvt.s16.s8 	%rs102, %rs101;
	min.s16 	%rs104, %rs87, %rs102;
	max.s16 	%rs105, %rs87, %rs102;
	sub.s16 	%rs106, %rs105, %rs104;
	cvt.u32.u16 	%r106, %rs106;
	add.s32 	%r107, %r106, %r105;
	ld.global.nc.u8 	%rs107, [%rd30+8];
	cvt.s16.s8 	%rs108, %rs107;
	min.s16 	%rs110, %rs88, %rs108;
	max.s16 	%rs111, %rs88, %rs108;
	sub.s16 	%rs112, %rs111, %rs110;
	cvt.u32.u16 	%r108, %rs112;
	add.s32 	%r147, %r108, %r107;
	add.s32 	%r134, %r134, 16;
	add.s64 	%rd31, %rd31, 16;
	add.s64 	%rd30, %rd30, 16;
	setp.ne.s32 	%p4, %r134, 0;
	@%p4 bra 	$L__BB1_4;
$L__BB1_5:
	setp.eq.s32 	%p5, %r2, 0;
	@%p5 bra 	$L__BB1_14;
	and.b32  	%r12, %r30, 7;
	setp.lt.u32 	%p6, %r2, 8;
	@%p6 bra 	$L__BB1_8;
	cvt.u64.u32 	%rd20, %r140;
	add.s64 	%rd21, %rd1, %rd20;
	ld.local.s8 	%rs113, [%rd21];
	mov.u64 	%rd22, $str;
	add.s64 	%rd23, %rd22, %rd20;
	ld.global.nc.u8 	%rs115, [%rd23];
	cvt.s16.s8 	%rs116, %rs115;
	min.s16 	%rs118, %rs113, %rs116;
	max.s16 	%rs119, %rs113, %rs116;
	sub.s16 	%rs120, %rs119, %rs118;
	cvt.u32.u16 	%r110, %rs120;
	add.s32 	%r111, %r110, %r147;
	ld.local.s8 	%rs121, [%rd21+1];
	ld.global.nc.u8 	%rs123, [%rd23+1];
	cvt.s16.s8 	%rs124, %rs123;
	min.s16 	%rs126, %rs121, %rs124;
	max.s16 	%rs127, %rs121, %rs124;
	sub.s16 	%rs128, %rs127, %rs126;
	cvt.u32.u16 	%r112, %rs128;
	add.s32 	%r113, %r112, %r111;
	ld.local.s8 	%rs129, [%rd21+2];
	ld.global.nc.u8 	%rs131, [%rd23+2];
	cvt.s16.s8 	%rs132, %rs131;
	min.s16 	%rs134, %rs129, %rs132;
	max.s16 	%rs135, %rs129, %rs132;
	sub.s16 	%rs136, %rs135, %rs134;
	cvt.u32.u16 	%r114, %rs136;
	add.s32 	%r115, %r114, %r113;
	ld.local.s8 	%rs137, [%rd21+3];
	ld.global.nc.u8 	%rs139, [%rd23+3];
	cvt.s16.s8 	%rs140, %rs139;
	min.s16 	%rs142, %rs137, %rs140;
	max.s16 	%rs143, %rs137, %rs140;
	sub.s16 	%rs144, %rs143, %rs142;
	cvt.u32.u16 	%r116, %rs144;
	add.s32 	%r117, %r116, %r115;
	ld.local.s8 	%rs145, [%rd21+4];
	ld.global.nc.u8 	%rs147, [%rd23+4];
	cvt.s16.s8 	%rs148, %rs147;
	min.s16 	%rs150, %rs145, %rs148;
	max.s16 	%rs151, %rs145, %rs148;
	sub.s16 	%rs152, %rs151, %rs150;
	cvt.u32.u16 	%r118, %rs152;
	add.s32 	%r119, %r118, %r117;
	ld.local.s8 	%rs153, [%rd21+5];
	ld.global.nc.u8 	%rs155, [%rd23+5];
	cvt.s16.s8 	%rs156, %rs155;
	min.s16 	%rs158, %rs153, %rs156;
	max.s16 	%rs159, %rs153, %rs156;
	sub.s16 	%rs160, %rs159, %rs158;
	cvt.u32.u16 	%r120, %rs160;
	add.s32 	%r121, %r120, %r119;
	ld.local.s8 	%rs161, [%rd21+6];
	ld.global.nc.u8 	%rs163, [%rd23+6];
	cvt.s16.s8 	%rs164, %rs163;
	min.s16 	%rs166, %rs161, %rs164;
	max.s16 	%rs167, %rs161, %rs164;
	sub.s16 	%rs168, %rs167, %rs166;
	cvt.u32.u16 	%r122, %rs168;
	add.s32 	%r123, %r122, %r121;
	ld.local.s8 	%rs169, [%rd21+7];
	ld.global.nc.u8 	%rs171, [%rd23+7];
	cvt.s16.s8 	%rs172, %rs171;
	min.s16 	%rs174, %rs169, %rs172;
	max.s16 	%rs175, %rs169, %rs172;
	sub.s16 	%rs176, %rs175, %rs174;
	cvt.u32.u16 	%r124, %rs176;
	add.s32 	%r147, %r124, %r123;
	add.s32 	%r140, %r140, 8;
$L__BB1_8:
	setp.eq.s32 	%p7, %r12, 0;
	@%p7 bra 	$L__BB1_14;
	and.b32  	%r18, %r30, 3;
	setp.lt.u32 	%p8, %r12, 4;
	@%p8 bra 	$L__BB1_11;
	cvt.u64.u32 	%rd24, %r140;
	add.s64 	%rd25, %rd1, %rd24;
	ld.local.s8 	%rs177, [%rd25];
	mov.u64 	%rd26, $str;
	add.s64 	%rd27, %rd26, %rd24;
	ld.global.nc.u8 	%rs179, [%rd27];
	cvt.s16.s8 	%rs180, %rs179;
	min.s16 	%rs182, %rs177, %rs180;
	max.s16 	%rs183, %rs177, %rs180;
	sub.s16 	%rs184, %rs183, %rs182;
	cvt.u32.u16 	%r126, %rs184;
	add.s32 	%r127, %r126, %r147;
	ld.local.s8 	%rs185, [%rd25+1];
	ld.global.nc.u8 	%rs187, [%rd27+1];
	cvt.s16.s8 	%rs188, %rs187;
	min.s16 	%rs190, %rs185, %rs188;
	max.s16 	%rs191, %rs185, %rs188;
	sub.s16 	%rs192, %rs191, %rs190;
	cvt.u32.u16 	%r128, %rs192;
	add.s32 	%r129, %r128, %r127;
	ld.local.s8 	%rs193, [%rd25+2];
	ld.global.nc.u8 	%rs195, [%rd27+2];
	cvt.s16.s8 	%rs196, %rs195;
	min.s16 	%rs198, %rs193, %rs196;
	max.s16 	%rs199, %rs193, %rs196;
	sub.s16 	%rs200, %rs199, %rs198;
	cvt.u32.u16 	%r130, %rs200;
	add.s32 	%r131, %r130, %r129;
	ld.local.s8 	%rs201, [%rd25+3];
	ld.global.nc.u8 	%rs203, [%rd27+3];
	cvt.s16.s8 	%rs204, %rs203;
	min.s16 	%rs206, %rs201, %rs204;
	max.s16 	%rs207, %rs201, %rs204;
	sub.s16 	%rs208, %rs207, %rs206;
	cvt.u32.u16 	%r132, %rs208;
	add.s32 	%r147, %r132, %r131;
	add.s32 	%r140, %r140, 4;
$L__BB1_11:
	setp.eq.s32 	%p9, %r18, 0;
	@%p9 bra 	$L__BB1_14;
	cvt.u64.u32 	%rd28, %r140;
	mov.u64 	%rd29, $str;
	add.s64 	%rd33, %rd29, %rd28;
	add.s64 	%rd32, %rd1, %rd28;
	neg.s32 	%r145, %r18;
$L__BB1_13:
	.pragma "nounroll";
	ld.local.s8 	%rs209, [%rd32];
	ld.global.nc.u8 	%rs211, [%rd33];
	cvt.s16.s8 	%rs212, %rs211;
	min.s16 	%rs214, %rs209, %rs212;
	max.s16 	%rs215, %rs209, %rs212;
	sub.s16 	%rs216, %rs215, %rs214;
	cvt.u32.u16 	%r133, %rs216;
	add.s32 	%r147, %r133, %r147;
	add.s64 	%rd33, %rd33, 1;
	add.s64 	%rd32, %rd32, 1;
	add.s32 	%r145, %r145, 1;
	setp.ne.s32 	%p10, %r145, 0;
	@%p10 bra 	$L__BB1_13;
$L__BB1_14:
	st.global.u32 	[%rd2+12], %r147;
$L__BB1_15:
	ret;

}
	// .globl	_Z10bestKernelP9ga_structS0_
.visible .entry _Z10bestKernelP9ga_structS0_(
	.param .u64 .ptr .align 1 _Z10bestKernelP9ga_structS0__param_0,
	.param .u64 .ptr .align 1 _Z10bestKernelP9ga_structS0__param_1
)
{
	.reg .pred 	%p<7>;
	.reg .b32 	%r<30>;
	.reg .b64 	%rd<9>;
	// demoted variable
	.shared .align 4 .b8 _ZZ10bestKernelP9ga_structS0_E4temp[1024];
	ld.param.u64 	%rd1, [_Z10bestKernelP9ga_structS0__param_0];
	ld.param.u64 	%rd2, [_Z10bestKernelP9ga_structS0__param_1];
	mov.u32 	%r1, %tid.x;
	mov.u32 	%r2, %ctaid.x;
	shl.b32 	%r11, %r2, 6;
	add.s32 	%r3, %r11, %r1;
	setp.gt.u32 	%p1, %r3, 2047;
	@%p1 bra 	$L__BB2_7;
	cvta.to.global.u64 	%rd3, %rd1;
	shl.b32 	%r12, %r1, 4;
	mov.u32 	%r13, _ZZ10bestKernelP9ga_structS0_E4temp;
	add.s32 	%r4, %r13, %r12;
	mul.wide.u32 	%rd4, %r3, 16;
	add.s64 	%rd5, %rd3, %rd4;
	ld.global.u32 	%r14, [%rd5];
	ld.global.u32 	%r15, [%rd5+4];
	ld.global.u32 	%r16, [%rd5+8];
	ld.global.u32 	%r17, [%rd5+12];
	st.shared.u32 	[%r4], %r14;
	st.shared.u32 	[%r4+4], %r15;
	st.shared.u32 	[%r4+8], %r16;
	add.s32 	%r5, %r4, 12;
	st.shared.u32 	[%r4+12], %r17;
	bar.sync 	0;
	mov.u32 	%r6, %ntid.x;
	setp.lt.u32 	%p2, %r6, 2;
	@%p2 bra 	$L__BB2_7;
	mov.b32 	%r29, 1;
$L__BB2_3:
	mov.u32 	%r7, %r29;
	shl.b32 	%r29, %r7, 1;
	mul.lo.s32 	%r19, %r29, %r1;
	setp.ge.u32 	%p3, %r19, %r6;
	@%p3 bra 	$L__BB2_6;
	shl.b32 	%r20, %r7, 4;
	add.s32 	%r9, %r5, %r20;
	ld.shared.u32 	%r10, [%r9];
	ld.shared.u32 	%r21, [%r5];
	setp.ge.u32 	%p4, %r10, %r21;
	@%p4 bra 	$L__BB2_6;
	ld.shared.u32 	%r22, [%r9+-12];
	ld.shared.u32 	%r23, [%r9+-8];
	ld.shared.u32 	%r24, [%r9+-4];
	st.shared.u32 	[%r4], %r22;
	st.shared.u32 	[%r4+4], %r23;
	st.shared.u32 	[%r4+8], %r24;
	st.shared.u32 	[%r4+12], %r10;
$L__BB2_6:
	bar.sync 	0;
	setp.lt.u32 	%p5, %r29, %r6;
	@%p5 bra 	$L__BB2_3;
$L__BB2_7:
	setp.ne.s32 	%p6, %r1, 0;
	@%p6 bra 	$L__BB2_9;
	cvta.to.global.u64 	%rd6, %rd2;
	mul.wide.u32 	%rd7, %r2, 16;
	add.s64 	%rd8, %rd6, %rd7;
	ld.shared.u32 	%r25, [_ZZ10bestKernelP9ga_structS0_E4temp];
	ld.shared.u32 	%r26, [_ZZ10bestKernelP9ga_structS0_E4temp+4];
	ld.shared.u32 	%r27, [_ZZ10bestKernelP9ga_structS0_E4temp+8];
	ld.shared.u32 	%r28, [_ZZ10bestKernelP9ga_structS0_E4temp+12];
	st.global.u32 	[%rd8], %r25;
	st.global.u32 	[%rd8+4], %r26;
	st.global.u32 	[%rd8+8], %r27;
	st.global.u32 	[%rd8+12], %r28;
$L__BB2_9:
	ret;

}
	// .globl	_Z10mateKernelP9ga_structS0_
.visible .entry _Z10mateKernelP9ga_structS0_(
	.param .u64 .ptr .align 1 _Z10mateKernelP9ga_structS0__param_0,
	.param .u64 .ptr .align 1 _Z10mateKernelP9ga_structS0__param_1
)
{


	ret;

}


// ===== COMPILED SASS (sm_100) =====

	.target	sm_100

	.elftype	@"ET_EXEC"


//--------------------- .note.nv.tkinfo           --------------------------
	.section	.note.nv.tkinfo,"",@"SHT_NOTE"
	.sectionflags	@"SHF_NOTE_NV_TKINFO"
	.tkinfo
        /*0018*/ 	.word	0x00000002
        /*0030*/ 	.string	""
        /*0030*/ 	.string	"ptxas"
        /*0030*/ 	.string	"Cuda compilation tools, release 13.0, V13.0.88"
        /*0030*/ 	.string	"Build cuda_13.0.r13.0/compiler.36424714_0"
        /*0030*/ 	.string	"-arch sm_100 -m 64 "



//--------------------- .note.nv.cuinfo           --------------------------
	.section	.note.nv.cuinfo,"",@"SHT_NOTE"
	.sectionflags	@"SHF_NOTE_NV_CUINFO"
        /*0018*/ 	.short	0x0002
        /*001a*/ 	.short	0x0064
        /*001c*/ 	.short	0x0082
	.zero		2


//--------------------- .nv.info                  --------------------------
	.section	.nv.info,"",@"SHT_CUDA_INFO"
	.align	4


	//----- nvinfo : EIATTR_REGCOUNT
	.align		4
        /*0000*/ 	.byte	0x04, 0x2f
        /*0002*/ 	.short	(.L_11 - .L_10)
	.align		4
.L_10:
        /*0004*/ 	.word	index@(_Z10initKernelP9ga_structi)
        /*0008*/ 	.word	0x00000015


	//----- nvinfo : EIATTR_FRAME_SIZE
	.align		4
.L_11:
        /*000c*/ 	.byte	0x04, 0x11
        /*000e*/ 	.short	(.L_13 - .L_12)
	.align		4
.L_12:
        /*0010*/ 	.word	index@(_Z10initKernelP9ga_structi)
        /*0014*/ 	.word	0x00000010


	//----- nvinfo : EIATTR_REGCOUNT
	.align		4
.L_13:
        /*0018*/ 	.byte	0x04, 0x2f
        /*001a*/ 	.short	(.L_15 - .L_14)
	.align		4
.L_14:
        /*001c*/ 	.word	index@(_Z10calcKernelP9ga_structi)
        /*0020*/ 	.word	0x00000020


	//----- nvinfo : EIATTR_FRAME_SIZE
	.align		4
.L_15:
        /*0024*/ 	.byte	0x04, 0x11
        /*0026*/ 	.short	(.L_17 - .L_16)
	.align		4
.L_16:
        /*0028*/ 	.word	index@(_Z10calcKernelP9ga_structi)
        /*002c*/ 	.word	0x00000010


	//----- nvinfo : EIATTR_REGCOUNT
	.align		4
.L_17:
        /*0030*/ 	.byte	0x04, 0x2f
        /*0032*/ 	.short	(.L_19 - .L_18)
	.align		4
.L_18:
        /*0034*/ 	.word	index@(_Z10bestKernelP9ga_structS0_)
        /*0038*/ 	.word	0x0000000c


	//----- nvinfo : EIATTR_FRAME_SIZE
	.align		4
.L_19:
        /*003c*/ 	.byte	0x04, 0x11
        /*003e*/ 	.short	(.L_21 - .L_20)
	.align		4
.L_20:
        /*0040*/ 	.word	index@(_Z10bestKernelP9ga_structS0_)
        /*0044*/ 	.word	0x00000000


	//----- nvinfo : EIATTR_REGCOUNT
	.align		4
.L_21:
        /*0048*/ 	.byte	0x04, 0x2f
        /*004a*/ 	.short	(.L_23 - .L_22)
	.align		4
.L_22:
        /*004c*/ 	.word	index@(_Z10mateKernelP9ga_structS0_)
        /*0050*/ 	.word	0x00000004


	//----- nvinfo : EIATTR_FRAME_SIZE
	.align		4
.L_23:
        /*0054*/ 	.byte	0x04, 0x11
        /*0056*/ 	.short	(.L_25 - .L_24)
	.align		4
.L_24:
        /*0058*/ 	.word	index@(_Z10mateKernelP9ga_structS0_)
        /*005c*/ 	.word	0x00000000


	//----- nvinfo : EIATTR_MIN_STACK_SIZE
	.align		4
.L_25:
        /*0060*/ 	.byte	0x04, 0x12
        /*0062*/ 	.short	(.L_27 - .L_26)
	.align		4
.L_26:
        /*0064*/ 	.word	index@(_Z10mateKernelP9ga_structS0_)
        /*0068*/ 	.word	0x00000000


	//----- nvinfo : EIATTR_MIN_STACK_SIZE
	.align		4
.L_27:
        /*006c*/ 	.byte	0x04, 0x12
        /*006e*/ 	.short	(.L_29 - .L_28)
	.align		4
.L_28:
        /*0070*/ 	.word	index@(_Z10bestKernelP9ga_structS0_)
        /*0074*/ 	.word	0x00000000


	//----- nvinfo : EIATTR_MIN_STACK_SIZE
	.align		4
.L_29:
        /*0078*/ 	.byte	0x04, 0x12
        /*007a*/ 	.short	(.L_31 - .L_30)
	.align		4
.L_30:
        /*007c*/ 	.word	index@(_Z10calcKernelP9ga_structi)
        /*0080*/ 	.word	0x00000010


	//----- nvinfo : EIATTR_MIN_STACK_SIZE
	.align		4
.L_31:
        /*0084*/ 	.byte	0x04, 0x12
        /*0086*/ 	.short	(.L_33 - .L_32)
	.align		4
.L_32:
        /*0088*/ 	.word	index@(_Z10initKernelP9ga_structi)
        /*008c*/ 	.word	0x00000010
.L_33:


//--------------------- .nv.compat                --------------------------
	.section	.nv.compat,"",@"SHT_CUDA_COMPAT_INFO"
	.align	4
        /*0000*/ 	.byte	0x02, 0x09, 0x00, 0x00, 0x02, 0x02, 0x01, 0x00, 0x02, 0x05, 0x05, 0x00, 0x03, 0x07, 0x01, 0x01
        /*0010*/ 	.byte	0x02, 0x03, 0x00, 0x00, 0x02, 0x06, 0x01, 0x00, 0x04, 0x0b, 0x08, 0x00, 0x09, 0x00, 0x00, 0x00
        /*0020*/ 	.byte	0x00, 0x00, 0x00, 0x00


//--------------------- .nv.info._Z10mateKernelP9ga_structS0_ --------------------------
	.section	.nv.info._Z10mateKernelP9ga_structS0_,"",@"SHT_CUDA_INFO"
	.sectionflags	@""
	.align	4


	//----- nvinfo : EIATTR_CUDA_API_VERSION
	.align		4
        /*0000*/ 	.byte	0x04, 0x37
        /*0002*/ 	.short	(.L_35 - .L_34)
.L_34:
        /*0004*/ 	.word	0x00000082


	//----- nvinfo : EIATTR_KPARAM_INFO
	.align		4
.L_35:
        /*0008*/ 	.byte	0x04, 0x17
        /*000a*/ 	.short	(.L_37 - .L_36)
.L_36:
        /*000c*/ 	.word	0x00000000
        /*0010*/ 	.short	0x0001
        /*0012*/ 	.short	0x0008
        /*0014*/ 	.byte	0x00, 0xf5, 0x21, 0x00


	//----- nvinfo : EIATTR_KPARAM_INFO
	.align		4
.L_37:
        /*0018*/ 	.byte	0x04, 0x17
        /*001a*/ 	.short	(.L_39 - .L_38)
.L_38:
        /*001c*/ 	.word	0x00000000
        /*0020*/ 	.short	0x0000
        /*0022*/ 	.short	0x0000
        /*0024*/ 	.byte	0x00, 0xf5, 0x21, 0x00


	//----- nvinfo : EIATTR_SPARSE_MMA_MASK
	.align		4
.L_39:
        /*0028*/ 	.byte	0x03, 0x50
        /*002a*/ 	.short	0x0000


	//----- nvinfo : EIATTR_MAXREG_COUNT
	.align		4
        /*002c*/ 	.byte	0x03, 0x1b
        /*002e*/ 	.short	0x00ff


	//----- nvinfo : EIATTR_MERCURY_ISA_VERSION
	.align		4
        /*0030*/ 	.byte	0x03, 0x5f
        /*0032*/ 	.short	0x0101


	//----- nvinfo : EIATTR_VRC_CTA_INIT_COUNT
	.align		4
        /*0034*/ 	.byte	0x02, 0x4a
	.zero		1
	.zero		1


	//----- nvinfo : EIATTR_EXIT_INSTR_OFFSETS
	.align		4
        /*0038*/ 	.byte	0x04, 0x1c
        /*003a*/ 	.short	(.L_41 - .L_40)


	//   ....[0]....
.L_40:
        /*003c*/ 	.word	0x00000010


	//----- nvinfo : EIATTR_CBANK_PARAM_SIZE
	.align		4
.L_41:
        /*0040*/ 	.byte	0x03, 0x19
        /*0042*/ 	.short	0x0010


	//----- nvinfo : EIATTR_PARAM_CBANK
	.align		4
        /*0044*/ 	.byte	0x04, 0x0a
        /*0046*/ 	.short	(.L_43 - .L_42)
	.align		4
.L_42:
        /*0048*/ 	.word	index@(.nv.constant0._Z10mateKernelP9ga_structS0_)
        /*004c*/ 	.short	0x0380
        /*004e*/ 	.short	0x0010


	//----- nvinfo : EIATTR_SW_WAR
	.align		4
.L_43:
        /*0050*/ 	.byte	0x04, 0x36
        /*0052*/ 	.short	(.L_45 - .L_44)
.L_44:
        /*0054*/ 	.word	0x00000008
.L_45:


//--------------------- .nv.info._Z10bestKernelP9ga_structS0_ --------------------------
	.section	.nv.info._Z10bestKernelP9ga_structS0_,"",@"SHT_CUDA_INFO"
	.sectionflags	@""
	.align	4


	//----- nvinfo : EIATTR_CUDA_API_VERSION
	.align		4
        /*0000*/ 	.byte	0x04, 0x37
        /*0002*/ 	.short	(.L_47 - .L_46)
.L_46:
        /*0004*/ 	.word	0x00000082


	//----- nvinfo : EIATTR_KPARAM_INFO
	.align		4
.L_47:
        /*0008*/ 	.byte	0x04, 0x17
        /*000a*/ 	.short	(.L_49 - .L_48)
.L_48:
        /*000c*/ 	.word	0x00000000
        /*0010*/ 	.short	0x0001
        /*0012*/ 	.short	0x0008
        /*0014*/ 	.byte	0x00, 0xf5, 0x21, 0x00


	//----- nvinfo : EIATTR_KPARAM_INFO
	.align		4
.L_49:
        /*0018*/ 	.byte	0x04, 0x17
        /*001a*/ 	.short	(.L_51 - .L_50)
.L_50:
        /*001c*/ 	.word	0x00000000
        /*0020*/ 	.short	0x0000
        /*0022*/ 	.short	0x0000
        /*0024*/ 	.byte	0x00, 0xf5, 0x21, 0x00


	//----- nvinfo : EIATTR_SPARSE_MMA_MASK
	.align		4
.L_51:
        /*0028*/ 	.byte	0x03, 0x50
        /*002a*/ 	.short	0x0000


	//----- nvinfo : EIATTR_MAXREG_COUNT
	.align		4
        /*002c*/ 	.byte	0x03, 0x1b
        /*002e*/ 	.short	0x00ff


	//----- nvinfo : EIATTR_NUM_BARRIERS
	.align		4
        /*0030*/ 	.byte	0x02, 0x4c
        /*0032*/ 	.byte	0x01
	.zero		1


	//----- nvinfo : EIATTR_MERCURY_ISA_VERSION
	.align		4
        /*0034*/ 	.byte	0x03, 0x5f
        /*0036*/ 	.short	0x0101


	//----- nvinfo : EIATTR_VRC_CTA_INIT_COUNT
	.align		4
        /*0038*/ 	.byte	0x02, 0x4a
	.zero		1
	.zero		1


	//----- nvinfo : EIATTR_EXIT_INSTR_OFFSETS
	.align		4
        /*003c*/ 	.byte	0x04, 0x1c
        /*003e*/ 	.short	(.L_53 - .L_52)


	//   ....[0]....
.L_52:
        /*0040*/ 	.word	0x000002c0


	//   ....[1]....
        /*0044*/ 	.word	0x00000370


	//----- nvinfo : EIATTR_CRS_STACK_SIZE
	.align		4
.L_53:
        /*0048*/ 	.byte	0x04, 0x1e
        /*004a*/ 	.short	(.L_55 - .L_54)
.L_54:
        /*004c*/ 	.word	0x00000000


	//----- nvinfo : EIATTR_CBANK_PARAM_SIZE
	.align		4
.L_55:
        /*0050*/ 	.byte	0x03, 0x19
        /*0052*/ 	.short	0x0010


	//----- nvinfo : EIATTR_PARAM_CBANK
	.align		4
        /*0054*/ 	.byte	0x04, 0x0a
        /*0056*/ 	.short	(.L_57 - .L_56)
	.align		4
.L_56:
        /*0058*/ 	.word	index@(.nv.constant0._Z10bestKernelP9ga_structS0_)
        /*005c*/ 	.short	0x0380
        /*005e*/ 	.short	0x0010


	//----- nvinfo : EIATTR_SW_WAR
	.align		4
.L_57:
        /*0060*/ 	.byte	0x04, 0x36
        /*0062*/ 	.short	(.L_59 - .L_58)
.L_58:
        /*0064*/ 	.word	0x00000008
.L_59:


//--------------------- .nv.info._Z10calcKernelP9ga_structi --------------------------
	.section	.nv.info._Z10calcKernelP9ga_structi,"",@"SHT_CUDA_INFO"
	.sectionflags	@""
	.align	4


	//----- nvinfo : EIATTR_CUDA_API_VERSION
	.align		4
        /*0000*/ 	.byte	0x04, 0x37
        /*0002*/ 	.short	(.L_61 - .L_60)
.L_60:
        /*0004*/ 	.word	0x00000082


	//----- nvinfo : EIATTR_KPARAM_INFO
	.align		4
.L_61:
        /*0008*/ 	.byte	0x04, 0x17
        /*000a*/ 	.short	(.L_63 - .L_62)
.L_62:
        /*000c*/ 	.word	0x00000000
        /*0010*/ 	.short	0x0001
        /*0012*/ 	.short	0x0008
        /*0014*/ 	.byte	0x00, 0xf0, 0x11, 0x00


	//----- nvinfo : EIATTR_KPARAM_INFO
	.align		4
.L_63:
        /*0018*/ 	.byte	0x04, 0x17
        /*001a*/ 	.short	(.L_65 - .L_64)
.L_64:
        /*001c*/ 	.word	0x00000000
        /*0020*/ 	.short	0x0000
        /*0022*/ 	.short	0x0000
        /*0024*/ 	.byte	0x00, 0xf5, 0x21, 0x00


	//----- nvinfo : EIATTR_SPARSE_MMA_MASK
	.align		4
.L_65:
        /*0028*/ 	.byte	0x03, 0x50
        /*002a*/ 	.short	0x0000


	//----- nvinfo : EIATTR_MAXREG_COUNT
	.align		4
        /*002c*/ 	.byte	0x03, 0x1b
        /*002e*/ 	.short	0x00ff


	//----- nvinfo : EIATTR_MERCURY_ISA_VERSION
	.align		4
        /*0030*/ 	.byte	0x03, 0x5f
        /*0032*/ 	.short	0x0101


	//----- nvinfo : EIATTR_VRC_CTA_INIT_COUNT
	.align		4
        /*0034*/ 	.byte	0x02, 0x4a
	.zero		1
	.zero		1


	//----- nvinfo : EIATTR_EXIT_INSTR_OFFSETS
	.align		4
        /*0038*/ 	.byte	0x04, 0x1c
        /*003a*/ 	.short	(.L_67 - .L_66)


	//   ....[0]....
.L_66:
        /*003c*/ 	.word	0x00000060


	//   ....[1]....
        /*0040*/ 	.word	0x00001b00


	//----- nvinfo : EIATTR_CBANK_PARAM_SIZE
	.align		4
.L_67:
        /*0044*/ 	.byte	0x03, 0x19
        /*0046*/ 	.short	0x000c


	//----- nvinfo : EIATTR_PARAM_CBANK
	.align		4
        /*0048*/ 	.byte	0x04, 0x0a
        /*004a*/ 	.short	(.L_69 - .L_68)
	.align		4
.L_68:
        /*004c*/ 	.word	index@(.nv.constant0._Z10calcKernelP9ga_structi)
        /*0050*/ 	.short	0x0380
        /*0052*/ 	.short	0x000c


	//----- nvinfo : EIATTR_SW_WAR
	.align		4
.L_69:
        /*0054*/ 	.byte	0x04, 0x36
        /*0056*/ 	.short	(.L_71 - .L_70)
.L_70:
        /*0058*/ 	.word	0x00000008
.L_71:


//--------------------- .nv.info._Z10initKernelP9ga_structi --------------------------
	.section	.nv.info._Z10initKernelP9ga_structi,"",@"SHT_CUDA_INFO"
	.sectionflags	@""
	.align	4


	//----- nvinfo : EIATTR_CUDA_API_VERSION
	.align		4
        /*0000*/ 	.byte	0x04, 0x37
        /*0002*/ 	.short	(.L_73 - .L_72)
.L_72:
        /*0004*/ 	.word	0x00000082


	//----- nvinfo : EIATTR_KPARAM_INFO
	.align		4
.L_73:
        /*0008*/ 	.byte	0x04, 0x17
        /*000a*/ 	.short	(.L_75 - .L_74)
.L_74:
        /*000c*/ 	.word	0x00000000
        /*0010*/ 	.short	0x0001
        /*0012*/ 	.short	0x0008
        /*0014*/ 	.byte	0x00, 0xf0, 0x11, 0x00


	//----- nvinfo : EIATTR_KPARAM_INFO
	.align		4
.L_75:
        /*0018*/ 	.byte	0x04, 0x17
        /*001a*/ 	.short	(.L_77 - .L_76)
.L_76:
        /*001c*/ 	.word	0x00000000
        /*0020*/ 	.short	0x0000
        /*0022*/ 	.short	0x0000
        /*0024*/ 	.byte	0x00, 0xf5, 0x21, 0x00


	//----- nvinfo : EIATTR_SPARSE_MMA_MASK
	.align		4
.L_77:
        /*0028*/ 	.byte	0x03, 0x50
        /*002a*/ 	.short	0x0000


	//----- nvinfo : EIATTR_MAXREG_COUNT
	.align		4
        /*002c*/ 	.byte	0x03, 0x1b
        /*002e*/ 	.short	0x00ff


	//----- nvinfo : EIATTR_MERCURY_ISA_VERSION
	.align		4
        /*0030*/ 	.byte	0x03, 0x5f
        /*0032*/ 	.short	0x0101


	//----- nvinfo : EIATTR_VRC_CTA_INIT_COUNT
	.align		4
        /*0034*/ 	.byte	0x02, 0x4a
	.zero		1
	.zero		1


	//----- nvinfo : EIATTR_EXIT_INSTR_OFFSETS
	.align		4
        /*0038*/ 	.byte	0x04, 0x1c
        /*003a*/ 	.short	(.L_79 - .L_78)


	//   ....[0]....
.L_78:
        /*003c*/ 	.word	0x00000060


	//   ....[1]....
        /*0040*/ 	.word	0x000008d0


	//----- nvinfo : EIATTR_CBANK_PARAM_SIZE
	.align		4
.L_79:
        /*0044*/ 	.byte	0x03, 0x19
        /*0046*/ 	.short	0x000c


	//----- nvinfo : EIATTR_PARAM_CBANK
	.align		4
        /*0048*/ 	.byte	0x04, 0x0a
        /*004a*/ 	.short	(.L_81 - .L_80)
	.align		4
.L_80:
        /*004c*/ 	.word	index@(.nv.constant0._Z10initKernelP9ga_structi)
        /*0050*/ 	.short	0x0380
        /*0052*/ 	.short	0x000c


	//----- nvinfo : EIATTR_SW_WAR
	.align		4
.L_81:
        /*0054*/ 	.byte	0x04, 0x36
        /*0056*/ 	.short	(.L_83 - .L_82)
.L_82:
        /*0058*/ 	.word	0x00000008
.L_83:


//--------------------- .nv.callgraph             --------------------------
	.section	.nv.callgraph,"",@"SHT_CUDA_CALLGRAPH"
	.align	4
	.sectionentsize	8
	.align		4
        /*0000*/ 	.word	0x00000000
	.align		4
        /*0004*/ 	.word	0xffffffff
	.align		4
        /*0008*/ 	.word	0x00000000
	.align		4
        /*000c*/ 	.word	0xfffffffe
	.align		4
        /*0010*/ 	.word	0x00000000
	.align		4
        /*0014*/ 	.word	0xfffffffd
	.align		4
        /*0018*/ 	.word	0x00000000
	.align		4
        /*001c*/ 	.word	0xfffffffc


//--------------------- .nv.constant4             --------------------------
	.section	.nv.constant4,"a",@progbits
	.align	8
	.align		8
.nv.constant4:
        /*0000*/ 	.dword	precalc_xorwow_matrix
	.align		8
        /*0008*/ 	.dword	precalc_xorwow_offset_matrix
	.align		8
        /*0010*/ 	.dword	mrg32k3aM1
	.align		8
        /*0018*/ 	.dword	mrg32k3aM2
	.align		8
        /*0020*/ 	.dword	mrg32k3aM1SubSeq
	.align		8
        /*0028*/ 	.dword	mrg32k3aM2SubSeq
	.align		8
        /*0030*/ 	.dword	mrg32k3aM1Seq
	.align		8
        /*0038*/ 	.dword	mrg32k3aM2Seq
	.align		8
        /*0040*/ 	.dword	$str


//--------------------- .nv.constant3             --------------------------
	.section	.nv.constant3,"a",@progbits
	.align	8
.nv.constant3:
	.type		__cr_lgamma_table,@object
	.size		__cr_lgamma_table,(.L_8 - __cr_lgamma_table)
__cr_lgamma_table:
        /*0000*/ 	.byte	0x00, 0x00, 0x00, 0x00, 0x00, 0x00, 0x00, 0x00, 0x00, 0x00, 0x00, 0x00, 0x00, 0x00, 0x00, 0x00
        /*0010*/ 	.byte	0xef, 0x39, 0xfa, 0xfe, 0x42, 0x2e, 0xe6, 0x3f, 0x02, 0x20, 0x2a, 0xfa, 0x0b, 0xab, 0xfc, 0x3f
        /*0020*/ 	.byte	0xf9, 0x2c, 0x92, 0x7c, 0xa7, 0x6c, 0x09, 0x40, 0xc9, 0x79, 0x44, 0x3c, 0x64, 0x26, 0x13, 0x40
        /*0030*/ 	.byte	0xca, 0x01, 0xcf, 0x3a, 0x27, 0x51, 0x1a, 0x40, 0x30, 0xcc, 0x2d, 0xf3, 0xe1, 0x0c, 0x21, 0x40
        /*0040*/ 	.byte	0x0d, 0xb7, 0xfc, 0x82, 0x8e, 0x35, 0x25, 0x40
.L_8:


//--------------------- .text._Z10mateKernelP9ga_structS0_ --------------------------
	.section	.text._Z10mateKernelP9ga_structS0_,"ax",@progbits
	.align	128
        .global         _Z10mateKernelP9ga_structS0_
        .type           _Z10mateKernelP9ga_structS0_,@function
        .size           _Z10mateKernelP9ga_structS0_,(.L_x_19 - _Z10mateKernelP9ga_structS0_)
        .other          _Z10mateKernelP9ga_structS0_,@"STO_CUDA_ENTRY STV_DEFAULT"
_Z10mateKernelP9ga_structS0_:
.text._Z10mateKernelP9ga_structS0_:
[----:B------:R-:W-:Y:S01]  /*0000*/  LDC R1, c[0x0][0x37c] ;  /* 0x0000df00ff017b82 */ /* 0x000fe20000000800 */
[----:B------:R-:W-:Y:S05]  /*0010*/  EXIT ;  /* 0x000000000000794d */ /* 0x000fea0003800000 */
.L_x_0:
[----:B------:R-:W-:-:S00]  /*0020*/  BRA `(.L_x_0) ;  /* 0xfffffffc00fc7947 */ /* 0x000fc0000383ffff */
[----:B------:R-:W-:-:S00]  /*0030*/  NOP ;  /* 0x0000000000007918 */ /* 0x000fc00000000000 */
        /* <DEDUP_REMOVED lines=12> */
.L_x_19:


//--------------------- .text._Z10bestKernelP9ga_structS0_ --------------------------
	.section	.text._Z10bestKernelP9ga_structS0_,"ax",@progbits
	.align	128
        .global         _Z10bestKernelP9ga_structS0_
        .type           _Z10bestKernelP9ga_structS0_,@function
        .size           _Z10bestKernelP9ga_structS0_,(.L_x_20 - _Z10bestKernelP9ga_structS0_)
        .other          _Z10bestKernelP9ga_structS0_,@"STO_CUDA_ENTRY STV_DEFAULT"
_Z10bestKernelP9ga_structS0_:
.text._Z10bestKernelP9ga_structS0_:
[----:B------:R-:W-:Y:S01]  /*0000*/  LDC R1, c[0x0][0x37c] ;  /* 0x0000df00ff017b82 */ /* 0x000fe20000000800 */
[----:B------:R-:W0:Y:S01]  /*0010*/  S2R R8, SR_TID.X ;  /* 0x0000000000087919 */ /* 0x000e220000002100 */
[----:B------:R-:W1:Y:S01]  /*0020*/  LDCU.64 UR8, c[0x0][0x358] ;  /* 0x00006b00ff0877ac */ /* 0x000e620008000a00 */
[----:B------:R-:W0:Y:S02]  /*0030*/  S2R R9, SR_CTAID.X ;  /* 0x0000000000097919 */ /* 0x000e240000002500 */
[----:B0-----:R-:W-:-:S05]  /*0040*/  IMAD R5, R9, 0x40, R8 ;  /* 0x0000004009057824 */ /* 0x001fca00078e0208 */
[----:B------:R-:W-:-:S13]  /*0050*/  ISETP.GT.U32.AND P0, PT, R5, 0x7ff, PT ;  /* 0x000007ff0500780c */ /* 0x000fda0003f04070 */
[----:B-1----:R-:W-:Y:S05]  /*0060*/  @P0 BRA `(.L_x_1) ;  /* 0x0000000000900947 */ /* 0x002fea0003800000 */
[----:B------:R-:W0:Y:S02]  /*0070*/  LDC.64 R2, c[0x0][0x380] ;  /* 0x0000e000ff027b82 */ /* 0x000e240000000a00 */
[----:B0-----:R-:W-:-:S05]  /*0080*/  IMAD.WIDE.U32 R2, R5, 0x10, R2 ;  /* 0x0000001005027825 */ /* 0x001fca00078e0002 */
[----:B------:R-:W2:Y:S04]  /*0090*/  LDG.E R4, desc[UR8][R2.64] ;  /* 0x0000000802047981 */ /* 0x000ea8000c1e1900 */
[----:B------:R-:W2:Y:S04]  /*00a0*/  LDG.E R5, desc[UR8][R2.64+0x4] ;  /* 0x0000040802057981 */ /* 0x000ea8000c1e1900 */
[----:B------:R-:W2:Y:S04]  /*00b0*/  LDG.E R6, desc[UR8][R2.64+0x8] ;  /* 0x0000080802067981 */ /* 0x000ea8000c1e1900 */
[----:B------:R-:W2:Y:S01]  /*00c0*/  LDG.E R7, desc[UR8][R2.64+0xc] ;  /* 0x00000c0802077981 */ /* 0x000ea2000c1e1900 */
[----:B------:R-:W0:Y:S01]  /*00d0*/  S2UR UR5, SR_CgaCtaId ;  /* 0x00000000000579c3 */ /* 0x000e220000008800 */
[----:B------:R-:W-:-:S02]  /*00e0*/  UMOV UR4, 0x400 ;  /* 0x0000040000047882 */ /* 0x000fc40000000000 */
[----:B0-----:R-:W-:-:S06]  /*00f0*/  ULEA UR4, UR5, UR4, 0x18 ;  /* 0x0000000405047291 */ /* 0x001fcc000f8ec0ff */
[----:B------:R-:W-:Y:S01]  /*0100*/  LEA R0, R8, UR4, 0x4 ;  /* 0x0000000408007c11 */ /* 0x000fe2000f8e20ff */
[----:B------:R-:W-:Y:S05]  /*0110*/  WARPSYNC.ALL ;  /* 0x0000000000007948 */ /* 0x000fea0003800000 */
[----:B--2---:R0:W-:Y:S01]  /*0120*/  STS.128 [R0], R4 ;  /* 0x0000000400007388 */ /* 0x0041e20000000c00 */
[----:B------:R-:W1:Y:S01]  /*0130*/  LDCU UR7, c[0x0][0x360] ;  /* 0x00006c00ff0777ac */ /* 0x000e620008000800 */
[----:B------:R-:W-:Y:S01]  /*0140*/  BAR.SYNC.DEFER_BLOCKING 0x0 ;  /* 0x0000000000007b1d */ /* 0x000fe20000010000 */
[----:B-1----:R-:W-:-:S09]  /*0150*/  UISETP.GE.U32.AND UP0, UPT, UR7, 0x2, UPT ;  /* 0x000000020700788c */ /* 0x002fd2000bf06070 */
[----:B0-----:R-:W-:Y:S05]  /*0160*/  BRA.U !UP0, `(.L_x_1) ;  /* 0x0000000108507547 */ /* 0x001fea000b800000 */
[----:B------:R-:W-:Y:S01]  /*0170*/  VIADD R2, R0, 0xc ;  /* 0x0000000c00027836 */ /* 0x000fe20000000000 */
[----:B------:R-:W-:-:S06]  /*0180*/  UMOV UR6, 0x1 ;  /* 0x0000000100067882 */ /* 0x000fcc0000000000 */
.L_x_4:
[----:B------:R-:W-:Y:S01]  /*0190*/  MOV R3, UR6 ;  /* 0x0000000600037c02 */ /* 0x000fe20008000f00 */
[----:B------:R-:W-:Y:S01]  /*01a0*/  USHF.L.U32 UR6, UR6, 0x1, URZ ;  /* 0x0000000106067899 */ /* 0x000fe200080006ff */
[----:B------:R-:W-:Y:S05]  /*01b0*/  BSSY.RECONVERGENT B0, `(.L_x_2) ;  /* 0x000000c000007945 */ /* 0x000fea0003800200 */
[----:B0-----:R-:W-:-:S05]  /*01c0*/  IMAD R4, R8, UR6, RZ ;  /* 0x0000000608047c24 */ /* 0x001fca000f8e02ff */
[----:B------:R-:W-:-:S13]  /*01d0*/  ISETP.GE.U32.AND P0, PT, R4, UR7, PT ;  /* 0x0000000704007c0c */ /* 0x000fda000bf06070 */
[----:B------:R-:W-:Y:S05]  /*01e0*/  @P0 BRA `(.L_x_3) ;  /* 0x0000000000200947 */ /* 0x000fea0003800000 */
[----:B------:R-:W-:Y:S01]  /*01f0*/  IMAD R3, R3, 0x10, R2 ;  /* 0x0000001003037824 */ /* 0x000fe200078e0202 */
[----:B------:R-:W-:Y:S04]  /*0200*/  LDS R4, [R0+0xc] ;  /* 0x00000c0000047984 */ /* 0x000fe80000000800 */
[----:B------:R-:W0:Y:S02]  /*0210*/  LDS R7, [R3] ;  /* 0x0000000003077984 */ /* 0x000e240000000800 */
[----:B0-----:R-:W-:-:S13]  /*0220*/  ISETP.GE.U32.AND P0, PT, R7, R4, PT ;  /* 0x000000040700720c */ /* 0x001fda0003f06070 */
[----:B------:R-:W-:Y:S04]  /*0230*/  @!P0 LDS R4, [R3+-0xc] ;  /* 0xfffff40003048984 */ /* 0x000fe80000000800 */
[----:B------:R-:W-:Y:S04]  /*0240*/  @!P0 LDS R5, [R3+-0x8] ;  /* 0xfffff80003058984 */ /* 0x000fe80000000800 */
[----:B------:R-:W0:Y:S04]  /*0250*/  @!P0 LDS R6, [R3+-0x4] ;  /* 0xfffffc0003068984 */ /* 0x000e280000000800 */
[----:B0-----:R0:W-:Y:S02]  /*0260*/  @!P0 STS.128 [R0], R4 ;  /* 0x0000000400008388 */ /* 0x0011e40000000c00 */
.L_x_3:
[----:B------:R-:W-:Y:S05]  /*0270*/  BSYNC.RECONVERGENT B0 ;  /* 0x0000000000007941 */ /* 0x000fea0003800200 */
.L_x_2:
[----:B------:R-:W-:Y:S01]  /*0280*/  BAR.SYNC.DEFER_BLOCKING 0x0 ;  /* 0x0000000000007b1d */ /* 0x000fe20000010000 */
[----:B------:R-:W-:-:S09]  /*0290*/  UISETP.GE.U32.AND UP0, UPT, UR6, UR7, UPT ;  /* 0x000000070600728c */ /* 0x000fd2000bf06070 */
[----:B------:R-:W-:Y:S05]  /*02a0*/  BRA.U !UP0, `(.L_x_4) ;  /* 0xfffffffd08b87547 */ /* 0x000fea000b83ffff */
.L_x_1:
[----:B------:R-:W-:-:S13]  /*02b0*/  ISETP.NE.AND P0, PT, R8, RZ, PT ;  /* 0x000000ff0800720c */ /* 0x000fda0003f05270 */
[----:B------:R-:W-:Y:S05]  /*02c0*/  @P0 EXIT ;  /* 0x000000000000094d */ /* 0x000fea0003800000 */
[----:B------:R-:W1:Y:S01]  /*02d0*/  S2UR UR5, SR_CgaCtaId ;  /* 0x00000000000579c3 */ /* 0x000e620000008800 */
[----:B------:R-:W-:-:S07]  /*02e0*/  UMOV UR4, 0x400 ;  /* 0x0000040000047882 */ /* 0x000fce0000000000 */
[----:B------:R-:W2:Y:S01]  /*02f0*/  LDC.64 R2, c[0x0][0x388] ;  /* 0x0000e200ff027b82 */ /* 0x000ea20000000a00 */
[----:B-1----:R-:W-:Y:S01]  /*0300*/  ULEA UR4, UR5, UR4, 0x18 ;  /* 0x0000000405047291 */ /* 0x002fe2000f8ec0ff */
[----:B--2---:R-:W-:-:S08]  /*0310*/  IMAD.WIDE.U32 R2, R9, 0x10, R2 ;  /* 0x0000001009027825 */ /* 0x004fd000078e0002 */
[----:B0-----:R-:W0:Y:S04]  /*0320*/  LDS.128 R4, [UR4] ;  /* 0x00000004ff047984 */ /* 0x001e280008000c00 */
[----:B0-----:R-:W-:Y:S04]  /*0330*/  STG.E desc[UR8][R2.64], R4 ;  /* 0x0000000402007986 */ /* 0x001fe8000c101908 */
[----:B------:R-:W-:Y:S04]  /*0340*/  STG.E desc[UR8][R2.64+0x4], R5 ;  /* 0x0000040502007986 */ /* 0x000fe8000c101908 */
[----:B------:R-:W-:Y:S04]  /*0350*/  STG.E desc[UR8][R2.64+0x8], R6 ;  /* 0x0000080602007986 */ /* 0x000fe8000c101908 */
[----:B------:R-:W-:Y:S01]  /*0360*/  STG.E desc[UR8][R2.64+0xc], R7 ;  /* 0x00000c0702007986 */ /* 0x000fe2000c101908 */
[----:B------:R-:W-:Y:S05]  /*0370*/  EXIT ;  /* 0x000000000000794d */ /* 0x000fea0003800000 */
.L_x_5:
        /* <DEDUP_REMOVED lines=16> */
.L_x_20:


//--------------------- .text._Z10calcKernelP9ga_structi --------------------------
	.section	.text._Z10calcKernelP9ga_structi,"ax",@progbits
	.align	128
        .global         _Z10calcKernelP9ga_structi
        .type           _Z10calcKernelP9ga_structi,@function
        .size           _Z10calcKernelP9ga_structi,(.L_x_21 - _Z10calcKernelP9ga_structi)
        .other          _Z10calcKernelP9ga_structi,@"STO_CUDA_ENTRY STV_DEFAULT"
_Z10calcKernelP9ga_structi:
.text._Z10calcKernelP9ga_structi:
[----:B------:R-:W0:Y:S01]  /*0000*/  LDC R1, c[0x0][0x37c] ;  /* 0x0000df00ff017b82 */ /* 0x000e220000000800 */
[----:B------:R-:W1:Y:S01]  /*0010*/  S2R R3, SR_CTAID.X ;  /* 0x0000000000037919 */ /* 0x000e620000002500 */
[----:B0-----:R-:W-:Y:S01]  /*0020*/  VIADD R1, R1, 0xfffffff0 ;  /* 0xfffffff001017836 */ /* 0x001fe20000000000 */
[----:B------:R-:W1:Y:S02]  /*0030*/  S2R R0, SR_TID.X ;  /* 0x0000000000007919 */ /* 0x000e640000002100 */
[----:B-1----:R-:W-:-:S05]  /*0040*/  IMAD R3, R3, 0x40, R0 ;  /* 0x0000004003037824 */ /* 0x002fca00078e0200 */
[----:B------:R-:W-:-:S13]  /*0050*/  ISETP.GT.U32.AND P0, PT, R3, 0x7ff, PT ;  /* 0x000007ff0300780c */ /* 0x000fda0003f04070 */
[----:B------:R-:W-:Y:S05]  /*0060*/  @P0 EXIT ;  /* 0x000000000000094d */ /* 0x000fea0003800000 */
[----:B------:R-:W0:Y:S01]  /*0070*/  LDC.64 R20, c[0x0][0x380] ;  /* 0x0000e000ff147b82 */ /* 0x000e220000000a00 */
[----:B------:R-:W1:Y:S01]  /*0080*/  LDCU.64 UR10, c[0x0][0x358] ;  /* 0x00006b00ff0a77ac */ /* 0x000e620008000a00 */
[----:B------:R-:W2:Y:S01]  /*0090*/  LDCU UR6, c[0x0][0x388] ;  /* 0x00007100ff0677ac */ /* 0x000ea20008000800 */
[----:B0-----:R-:W-:-:S05]  /*00a0*/  IMAD.WIDE.U32 R20, R3, 0x10, R20 ;  /* 0x0000001003147825 */ /* 0x001fca00078e0014 */
[----:B-1----:R-:W3:Y:S04]  /*00b0*/  LDG.E R2, desc[UR10][R20.64] ;  /* 0x0000000a14027981 */ /* 0x002ee8000c1e1900 */
[----:B------:R-:W3:Y:S04]  /*00c0*/  LDG.E R3, desc[UR10][R20.64+0x4] ;  /* 0x0000040a14037981 */ /* 0x000ee8000c1e1900 */
[----:B------:R-:W4:Y:S04]  /*00d0*/  LDG.E R4, desc[UR10][R20.64+0x8] ;  /* 0x0000080a14047981 */ /* 0x000f28000c1e1900 */
[----:B------:R-:W4:Y:S01]  /*00e0*/  LDG.E R5, desc[UR10][R20.64+0xc] ;  /* 0x00000c0a14057981 */ /* 0x000f22000c1e1900 */
[----:B--2---:R-:W-:Y:S01]  /*00f0*/  UISETP.GE.AND UP0, UPT, UR6, 0x1, UPT ;  /* 0x000000010600788c */ /* 0x004fe2000bf06270 */
[----:B------:R-:W-:-:S02]  /*0100*/  IMAD.MOV.U32 R13, RZ, RZ, RZ ;  /* 0x000000ffff0d7224 */ /* 0x000fc400078e00ff */
[----:B---3--:R0:W-:Y:S04]  /*0110*/  STL.64 [R1], R2 ;  /* 0x0000000201007387 */ /* 0x0081e80000100a00 */
[----:B----4-:R0:W-:Y:S02]  /*0120*/  STL.64 [R1+0x8], R4 ;  /* 0x0000080401007387 */ /* 0x0101e40000100a00 */
[----:B------:R-:W-:Y:S05]  /*0130*/  BRA.U !UP0, `(.L_x_6) ;  /* 0x00000019086c7547 */ /* 0x000fea000b800000 */
[----:B------:R-:W-:Y:S01]  /*0140*/  UISETP.GE.U32.AND UP1, UPT, UR6, 0x10, UPT ;  /* 0x000000100600788c */ /* 0x000fe2000bf26070 */
[----:B------:R-:W-:Y:S01]  /*0150*/  IMAD.MOV.U32 R0, RZ, RZ, RZ ;  /* 0x000000ffff007224 */ /* 0x000fe200078e00ff */
[----:B------:R-:W-:Y:S01]  /*0160*/  ULOP3.LUT UR7, UR6, 0xf, URZ, 0xc0, !UPT ;  /* 0x0000000f06077892 */ /* 0x000fe2000f8ec0ff */
[----:B------:R-:W-:-:S03]  /*0170*/  IMAD.MOV.U32 R13, RZ, RZ, RZ ;  /* 0x000000ffff0d7224 */ /* 0x000fc600078e00ff */
[----:B------:R-:W-:-:S03]  /*0180*/  UISETP.NE.AND UP0, UPT, UR7, URZ, UPT ;  /* 0x000000ff0700728c */ /* 0x000fc6000bf05270 */
[----:B------:R-:W-:Y:S08]  /*0190*/  BRA.U !UP1, `(.L_x_7) ;  /* 0x0000000d096c7547 */ /* 0x000ff0000b800000 */
[----:B------:R-:W1:Y:S01]  /*01a0*/  LDCU.64 UR4, c[0x4][0x40] ;  /* 0x01000800ff0477ac */ /* 0x000e620008000a00 */
[----:B0-----:R-:W-:Y:S02]  /*01b0*/  VIADD R3, R1, 0x8 ;  /* 0x0000000801037836 */ /* 0x001fe40000000000 */
[----:B------:R-:W-:Y:S01]  /*01c0*/  IMAD.MOV.U32 R13, RZ, RZ, RZ ;  /* 0x000000ffff0d7224 */ /* 0x000fe200078e00ff */
[----:B------:R-:W-:-:S04]  /*01d0*/  ULOP3.LUT UR8, UR6, 0x7ffffff0, URZ, 0xc0, !UPT ;  /* 0x7ffffff006087892 */ /* 0x000fc8000f8ec0ff */
[----:B------:R-:W-:Y:S02]  /*01e0*/  UIADD3 UR9, UPT, UPT, -UR8, URZ, URZ ;  /* 0x000000ff08097290 */ /* 0x000fe4000fffe1ff */
[----:B------:R-:W-:Y:S01]  /*01f0*/  IMAD.U32 R0, RZ, RZ, UR8 ;  /* 0x00000008ff007e24 */ /* 0x000fe2000f8e00ff */
[----:B-1----:R-:W-:-:S04]  /*0200*/  UIADD3 UR4, UP1, UPT, UR4, 0x7, URZ ;  /* 0x0000000704047890 */ /* 0x002fc8000ff3e0ff */
[----:B------:R-:W-:Y:S02]  /*0210*/  UIADD3.X UR5, UPT, UPT, URZ, UR5, URZ, UP1, !UPT ;  /* 0x00000005ff057290 */ /* 0x000fe40008ffe4ff */
[----:B------:R-:W-:-:S04]  /*0220*/  IMAD.U32 R14, RZ, RZ, UR4 ;  /* 0x00000004ff0e7e24 */ /* 0x000fc8000f8e00ff */
[----:B------:R-:W-:-:S07]  /*0230*/  IMAD.U32 R15, RZ, RZ, UR5 ;  /* 0x00000005ff0f7e24 */ /* 0x000fce000f8e00ff */
.L_x_8:
[----:B------:R-:W2:Y:S04]  /*0240*/  LDL.64 R18, [R3+-0x8] ;  /* 0xfffff80003127983 */ /* 0x000ea80000100a00 */
[----:B------:R-:W3:Y:S04]  /*0250*/  LDG.E.U8.CONSTANT R2, desc[UR10][R14.64+-0x7] ;  /* 0xfffff90a0e027981 */ /* 0x000ee8000c1e9100 */
[----:B------:R-:W4:Y:S04]  /*0260*/  LDG.E.U8.CONSTANT R4, desc[UR10][R14.64+-0x6] ;  /* 0xfffffa0a0e047981 */ /* 0x000f28000c1e9100 */
[----:B------:R-:W5:Y:S04]  /*0270*/  LDG.E.U8.CONSTANT R12, desc[UR10][R14.64+-0x5] ;  /* 0xfffffb0a0e0c7981 */ /* 0x000f68000c1e9100 */
[----:B------:R-:W5:Y:S04]  /*0280*/  LDG.E.U8.CONSTANT R28, desc[UR10][R14.64+-0x4] ;  /* 0xfffffc0a0e1c7981 */ /* 0x000f68000c1e9100 */
[----:B------:R-:W5:Y:S04]  /*0290*/  LDG.E.U8.CONSTANT R26, desc[UR10][R14.64+-0x3] ;  /* 0xfffffd0a0e1a7981 */ /* 0x000f68000c1e9100 */
[----:B------:R-:W5:Y:S04]  /*02a0*/  LDG.E.U8.CONSTANT R25, desc[UR10][R14.64+-0x2] ;  /* 0xfffffe0a0e197981 */ /* 0x000f68000c1e9100 */
[----:B------:R-:W5:Y:S04]  /*02b0*/  LDG.E.U8.CONSTANT R24, desc[UR10][R14.64+-0x1] ;  /* 0xffffff0a0e187981 */ /* 0x000f68000c1e9100 */
[----:B------:R-:W5:Y:S04]  /*02c0*/  LDG.E.U8.CONSTANT R23, desc[UR10][R14.64] ;  /* 0x0000000a0e177981 */ /* 0x000f68000c1e9100 */
[----:B------:R-:W5:Y:S04]  /*02d0*/  LDG.E.U8.CONSTANT R22, desc[UR10][R14.64+0x1] ;  /* 0x0000010a0e167981 */ /* 0x000f68000c1e9100 */
[----:B------:R-:W5:Y:S04]  /*02e0*/  LDL.64 R16, [R3] ;  /* 0x0000000003107983 */ /* 0x000f680000100a00 */
[----:B------:R-:W5:Y:S04]  /*02f0*/  LDG.E.U8.CONSTANT R11, desc[UR10][R14.64+0x2] ;  /* 0x0000020a0e0b7981 */ /* 0x000f68000c1e9100 */
[----:B------:R-:W5:Y:S01]  /*0300*/  LDG.E.U8.CONSTANT R10, desc[UR10][R14.64+0x3] ;  /* 0x0000030a0e0a7981 */ /* 0x000f62000c1e9100 */
[----:B--2---:R-:W-:-:S02]  /*0310*/  PRMT R5, R18, 0x8880, RZ ;  /* 0x0000888012057816 */ /* 0x004fc400000000ff */
[----:B---3--:R-:W-:Y:S02]  /*0320*/  PRMT R7, R2, 0x8880, RZ ;  /* 0x0000888002077816 */ /* 0x008fe400000000ff */
[----:B------:R-:W-:Y:S02]  /*0330*/  PRMT R6, R18, 0x9991, RZ ;  /* 0x0000999112067816 */ /* 0x000fe400000000ff */
[----:B----4-:R-:W-:Y:S02]  /*0340*/  PRMT R8, R4, 0x8880, RZ ;  /* 0x0000888004087816 */ /* 0x010fe400000000ff */
[----:B------:R-:W-:Y:S02]  /*0350*/  PRMT R2, R5, 0x7710, RZ ;  /* 0x0000771005027816 */ /* 0x000fe400000000ff */
[----:B------:R-:W-:Y:S02]  /*0360*/  PRMT R4, R7, 0x7710, RZ ;  /* 0x0000771007047816 */ /* 0x000fe400000000ff */
[----:B------:R-:W-:-:S02]  /*0370*/  PRMT R6, R6, 0x7710, RZ ;  /* 0x0000771006067816 */ /* 0x000fc400000000ff */
[----:B------:R-:W-:Y:S02]  /*0380*/  PRMT R8, R8, 0x7710, RZ ;  /* 0x0000771008087816 */ /* 0x000fe400000000ff */
[----:B------:R-:W-:Y:S02]  /*0390*/  VIMNMX.S16x2 R5, PT, PT, R2, R4, PT ;  /* 0x0000000402057248 */ /* 0x000fe40003fe0300 */
[----:B------:R-:W-:Y:S02]  /*03a0*/  VIMNMX.S16x2 R7, PT, PT, R6, R8, PT ;  /* 0x0000000806077248 */ /* 0x000fe40003fe0300 */
[----:B------:R-:W-:Y:S02]  /*03b0*/  VIMNMX.S16x2 R2, PT, PT, R2, R4, !PT ;  /* 0x0000000402027248 */ /* 0x000fe40007fe0300 */
[----:B------:R-:W-:Y:S02]  /*03c0*/  PRMT R4, R5, 0x7610, R4 ;  /* 0x0000761005047816 */ /* 0x000fe40000000004 */
[----:B------:R-:W2:Y:S01]  /*03d0*/  LDG.E.U8.CONSTANT R5, desc[UR10][R14.64+0x5] ;  /* 0x0000050a0e057981 */ /* 0x000ea2000c1e9100 */
[----:B------:R-:W-:-:S02]  /*03e0*/  VIMNMX.S16x2 R6, PT, PT, R6, R8, !PT ;  /* 0x0000000806067248 */ /* 0x000fc40007fe0300 */
[----:B------:R-:W-:Y:S02]  /*03f0*/  PRMT R8, R7, 0x7610, R8 ;  /* 0x0000761007087816 */ /* 0x000fe40000000008 */
[----:B------:R-:W3:Y:S01]  /*0400*/  LDG.E.U8.CONSTANT R7, desc[UR10][R14.64+0x4] ;  /* 0x0000040a0e077981 */ /* 0x000ee2000c1e9100 */
[----:B------:R-:W-:Y:S02]  /*0410*/  IMAD.MOV R4, RZ, RZ, -R4 ;  /* 0x000000ffff047224 */ /* 0x000fe400078e0a04 */
[----:B------:R-:W-:-:S03]  /*0420*/  IMAD.MOV R8, RZ, RZ, -R8 ;  /* 0x000000ffff087224 */ /* 0x000fc600078e0a08 */
[----:B------:R-:W-:Y:S02]  /*0430*/  PRMT R9, R4, 0x7710, RZ ;  /* 0x0000771004097816 */ /* 0x000fe400000000ff */
[----:B------:R-:W-:-:S03]  /*0440*/  PRMT R27, R8, 0x7710, RZ ;  /* 0x00007710081b7816 */ /* 0x000fc600000000ff */
[----:B------:R-:W-:Y:S02]  /*0450*/  IMAD.IADD R2, R2, 0x1, R9 ;  /* 0x0000000102027824 */ /* 0x000fe400078e0209 */
[----:B------:R-:W4:Y:S01]  /*0460*/  LDG.E.U8.CONSTANT R9, desc[UR10][R14.64+0x6] ;  /* 0x0000060a0e097981 */ /* 0x000f22000c1e9100 */
[----:B------:R-:W-:Y:S02]  /*0470*/  IMAD.IADD R6, R6, 0x1, R27 ;  /* 0x0000000106067824 */ /* 0x000fe400078e021b */
[----:B------:R-:W-:-:S03]  /*0480*/  LOP3.LUT R2, R2, 0xffff, RZ, 0xc0, !PT ;  /* 0x0000ffff02027812 */ /* 0x000fc600078ec0ff */
[----:B------:R-:W-:Y:S02]  /*0490*/  LOP3.LUT R6, R6, 0xffff, RZ, 0xc0, !PT ;  /* 0x0000ffff06067812 */ /* 0x000fe400078ec0ff */
[----:B-----5:R-:W-:Y:S02]  /*04a0*/  PRMT R4, R12, 0x8880, RZ ;  /* 0x000088800c047816 */ /* 0x020fe400000000ff */
[----:B------:R-:W-:Y:S01]  /*04b0*/  IADD3 R8, PT, PT, R6, R2, R13 ;  /* 0x0000000206087210 */ /* 0x000fe20007ffe00d */
[----:B------:R-:W5:Y:S04]  /*04c0*/  LDG.E.U8.CONSTANT R12, desc[UR10][R14.64+0x7] ;  /* 0x0000070a0e0c7981 */ /* 0x000f68000c1e9100 */
[----:B------:R0:W5:Y:S01]  /*04d0*/  LDG.E.U8.CONSTANT R13, desc[UR10][R14.64+0x8] ;  /* 0x0000080a0e0d7981 */ /* 0x000162000c1e9100 */
[----:B------:R-:W-:-:S02]  /*04e0*/  PRMT R2, R18, 0xaaa2, RZ ;  /* 0x0000aaa212027816 */ /* 0x000fc400000000ff */
[----:B------:R-:W-:Y:S02]  /*04f0*/  PRMT R4, R4, 0x7710, RZ ;  /* 0x0000771004047816 */ /* 0x000fe400000000ff */
[----:B------:R-:W-:-:S04]  /*0500*/  PRMT R2, R2, 0x7710, RZ ;  /* 0x0000771002027816 */ /* 0x000fc800000000ff */
[CC--:B------:R-:W-:Y:S02]  /*0510*/  VIMNMX.S16x2 R6, PT, PT, R2.reuse, R4.reuse, PT ;  /* 0x0000000402067248 */ /* 0x0c0fe40003fe0300 */
[----:B------:R-:W-:Y:S02]  /*0520*/  VIMNMX.S16x2 R27, PT, PT, R2, R4, !PT ;  /* 0x00000004021b7248 */ /* 0x000fe40007fe0300 */
[----:B------:R-:W-:Y:S02]  /*0530*/  PRMT R2, R18, 0xbbb3, RZ ;  /* 0x0000bbb312027816 */ /* 0x000fe400000000ff */
[----:B------:R-:W-:Y:S02]  /*0540*/  PRMT R4, R28, 0x8880, RZ ;  /* 0x000088801c047816 */ /* 0x000fe400000000ff */
[----:B------:R-:W-:Y:S02]  /*0550*/  PRMT R2, R2, 0x7710, RZ ;  /* 0x0000771002027816 */ /* 0x000fe400000000ff */
[----:B------:R-:W-:-:S04]  /*0560*/  PRMT R4, R4, 0x7710, RZ ;  /* 0x0000771004047816 */ /* 0x000fc800000000ff */
[CC--:B------:R-:W-:Y:S02]  /*0570*/  VIMNMX.S16x2 R18, PT, PT, R2.reuse, R4.reuse, PT ;  /* 0x0000000402127248 */ /* 0x0c0fe40003fe0300 */
[----:B------:R-:W-:Y:S01]  /*0580*/  VIMNMX.S16x2 R2, PT, PT, R2, R4, !PT ;  /* 0x0000000402027248 */ /* 0x000fe20007fe0300 */
[----:B------:R-:W-:-:S05]  /*0590*/  IMAD.MOV R4, RZ, RZ, -R6 ;  /* 0x000000ffff047224 */ /* 0x000fca00078e0a06 */
[----:B------:R-:W-:Y:S01]  /*05a0*/  PRMT R4, R4, 0x7710, RZ ;  /* 0x0000771004047816 */ /* 0x000fe200000000ff */
[----:B------:R-:W-:Y:S01]  /*05b0*/  IMAD.MOV R18, RZ, RZ, -R18 ;  /* 0x000000ffff127224 */ /* 0x000fe200078e0a12 */
[----:B------:R-:W-:-:S03]  /*05c0*/  PRMT R26, R26, 0x8880, RZ ;  /* 0x000088801a1a7816 */ /* 0x000fc600000000ff */
[----:B------:R-:W-:Y:S01]  /*05d0*/  IMAD.IADD R27, R27, 0x1, R4 ;  /* 0x000000011b1b7824 */ /* 0x000fe200078e0204 */
[----:B------:R-:W-:Y:S02]  /*05e0*/  PRMT R4, R19, 0x8880, RZ ;  /* 0x0000888013047816 */ /* 0x000fe400000000ff */
[----:B------:R-:W-:Y:S02]  /*05f0*/  PRMT R6, R2, 0x7610, R6 ;  /* 0x0000761002067816 */ /* 0x000fe40000000006 */
[----:B------:R-:W-:Y:S02]  /*0600*/  PRMT R29, R18, 0x7710, RZ ;  /* 0x00007710121d7816 */ /* 0x000fe400000000ff */
[----:B------:R-:W-:Y:S02]  /*0610*/  PRMT R2, R4, 0x7710, RZ ;  /* 0x0000771004027816 */ /* 0x000fe400000000ff */
[----:B------:R-:W-:Y:S01]  /*0620*/  PRMT R4, R26, 0x7710, RZ ;  /* 0x000077101a047816 */ /* 0x000fe200000000ff */
[----:B------:R-:W-:-:S03]  /*0630*/  IMAD.IADD R26, R6, 0x1, R29 ;  /* 0x00000001061a7824 */ /* 0x000fc600078e021d */
[CC--:B------:R-:W-:Y:S02]  /*0640*/  VIMNMX.S16x2 R6, PT, PT, R2.reuse, R4.reuse, PT ;  /* 0x0000000402067248 */ /* 0x0c0fe40003fe0300 */
[----:B------:R-:W-:Y:S02]  /*0650*/  VIMNMX.S16x2 R18, PT, PT, R2, R4, !PT ;  /* 0x0000000402127248 */ /* 0x000fe40007fe0300 */
[----:B------:R-:W-:Y:S02]  /*0660*/  PRMT R2, R19, 0x9991, RZ ;  /* 0x0000999113027816 */ /* 0x000fe400000000ff */
[----:B------:R-:W-:Y:S02]  /*0670*/  PRMT R4, R25, 0x8880, RZ ;  /* 0x0000888019047816 */ /* 0x000fe400000000ff */
[----:B------:R-:W-:Y:S02]  /*0680*/  LOP3.LUT R27, R27, 0xffff, RZ, 0xc0, !PT ;  /* 0x0000ffff1b1b7812 */ /* 0x000fe400078ec0ff */
[----:B------:R-:W-:-:S02]  /*0690*/  LOP3.LUT R26, R26, 0xffff, RZ, 0xc0, !PT ;  /* 0x0000ffff1a1a7812 */ /* 0x000fc400078ec0ff */
[----:B------:R-:W-:Y:S02]  /*06a0*/  PRMT R2, R2, 0x7710, RZ ;  /* 0x0000771002027816 */ /* 0x000fe400000000ff */
[----:B------:R-:W-:Y:S02]  /*06b0*/  PRMT R4, R4, 0x7710, RZ ;  /* 0x0000771004047816 */ /* 0x000fe400000000ff */
[----:B------:R-:W-:Y:S02]  /*06c0*/  IADD3 R8, PT, PT, R26, R27, R8 ;  /* 0x0000001b1a087210 */ /* 0x000fe40007ffe008 */
[CC--:B------:R-:W-:Y:S01]  /*06d0*/  VIMNMX.S16x2 R26, PT, PT, R2.reuse, R4.reuse, PT ;  /* 0x00000004021a7248 */ /* 0x0c0fe20003fe0300 */
[----:B------:R-:W-:Y:S01]  /*06e0*/  IMAD.MOV R25, RZ, RZ, -R6 ;  /* 0x000000ffff197224 */ /* 0x000fe200078e0a06 */
[----:B------:R-:W-:Y:S02]  /*06f0*/  VIMNMX.S16x2 R27, PT, PT, R2, R4, !PT ;  /* 0x00000004021b7248 */ /* 0x000fe40007fe0300 */
[----:B------:R-:W-:-:S02]  /*0700*/  PRMT R2, R26, 0x7610, R2 ;  /* 0x000076101a027816 */ /* 0x000fc40000000002 */
[----:B------:R-:W-:Y:S02]  /*0710*/  PRMT R6, R18, 0x7610, R6 ;  /* 0x0000761012067816 */ /* 0x000fe40000000006 */
[----:B------:R-:W-:Y:S01]  /*0720*/  PRMT R25, R25, 0x7710, RZ ;  /* 0x0000771019197816 */ /* 0x000fe200000000ff */
[--C-:B------:R-:W-:Y:S01]  /*0730*/  IMAD.MOV R4, RZ, RZ, -R2.reuse ;  /* 0x000000ffff047224 */ /* 0x100fe200078e0a02 */
[----:B------:R-:W-:-:S03]  /*0740*/  PRMT R2, R27, 0x7610, R2 ;  /* 0x000076101b027816 */ /* 0x000fc60000000002 */
[----:B------:R-:W-:Y:S01]  /*0750*/  IMAD.IADD R6, R6, 0x1, R25 ;  /* 0x0000000106067824 */ /* 0x000fe200078e0219 */
[----:B------:R-:W-:Y:S02]  /*0760*/  PRMT R25, R4, 0x7710, RZ ;  /* 0x0000771004197816 */ /* 0x000fe400000000ff */
[----:B------:R-:W-:Y:S02]  /*0770*/  PRMT R4, R19, 0xaaa2, RZ ;  /* 0x0000aaa213047816 */ /* 0x000fe400000000ff */
[----:B------:R-:W-:Y:S01]  /*0780*/  PRMT R24, R24, 0x8880, RZ ;  /* 0x0000888018187816 */ /* 0x000fe200000000ff */
[----:B------:R-:W-:Y:S01]  /*0790*/  IMAD.IADD R18, R2, 0x1, R25 ;  /* 0x0000000102127824 */ /* 0x000fe200078e0219 */
[----:B------:R-:W-:Y:S02]  /*07a0*/  PRMT R2, R4, 0x7710, RZ ;  /* 0x0000771004027816 */ /* 0x000fe400000000ff */
[----:B------:R-:W-:Y:S02]  /*07b0*/  PRMT R4, R24, 0x7710, RZ ;  /* 0x0000771018047816 */ /* 0x000fe400000000ff */
[----:B------:R-:W-:-:S02]  /*07c0*/  LOP3.LUT R25, R6, 0xffff, RZ, 0xc0, !PT ;  /* 0x0000ffff06197812 */ /* 0x000fc400078ec0ff */
[CC--:B------:R-:W-:Y:S02]  /*07d0*/  VIMNMX.S16x2 R6, PT, PT, R2.reuse, R4.reuse, PT ;  /* 0x0000000402067248 */ /* 0x0c0fe40003fe0300 */
[----:B------:R-:W-:Y:S02]  /*07e0*/  VIMNMX.S16x2 R24, PT, PT, R2, R4, !PT ;  /* 0x0000000402187248 */ /* 0x000fe40007fe0300 */
[----:B------:R-:W-:Y:S02]  /*07f0*/  PRMT R2, R6, 0x7610, R2 ;  /* 0x0000761006027816 */ /* 0x000fe40000000002 */
[----:B------:R-:W-:-:S03]  /*0800*/  LOP3.LUT R18, R18, 0xffff, RZ, 0xc0, !PT ;  /* 0x0000ffff12127812 */ /* 0x000fc600078ec0ff */
[----:B------:R-:W-:Y:S01]  /*0810*/  IMAD.MOV R6, RZ, RZ, -R2 ;  /* 0x000000ffff067224 */ /* 0x000fe200078e0a02 */
[----:B------:R-:W-:Y:S02]  /*0820*/  PRMT R4, R19, 0xbbb3, RZ ;  /* 0x0000bbb313047816 */ /* 0x000fe400000000ff */
[----:B------:R-:W-:Y:S02]  /*0830*/  PRMT R19, R24, 0x7610, R19 ;  /* 0x0000761018137816 */ /* 0x000fe40000000013 */
[----:B------:R-:W-:Y:S02]  /*0840*/  PRMT R23, R23, 0x8880, RZ ;  /* 0x0000888017177816 */ /* 0x000fe400000000ff */
[----:B------:R-:W-:Y:S02]  /*0850*/  IADD3 R18, PT, PT, R18, R25, R8 ;  /* 0x0000001912127210 */ /* 0x000fe40007ffe008 */
[----:B------:R-:W-:Y:S02]  /*0860*/  PRMT R24, R22, 0x8880, RZ ;  /* 0x0000888016187816 */ /* 0x000fe400000000ff */
[----:B------:R-:W-:-:S02]  /*0870*/  PRMT R8, R16, 0x8880, RZ ;  /* 0x0000888010087816 */ /* 0x000fc400000000ff */
[----:B------:R-:W-:Y:S02]  /*0880*/  PRMT R22, R6, 0x7710, RZ ;  /* 0x0000771006167816 */ /* 0x000fe400000000ff */
[----:B------:R-:W-:Y:S02]  /*0890*/  PRMT R2, R4, 0x7710, RZ ;  /* 0x0000771004027816 */ /* 0x000fe400000000ff */
[----:B------:R-:W-:Y:S01]  /*08a0*/  PRMT R4, R23, 0x7710, RZ ;  /* 0x0000771017047816 */ /* 0x000fe200000000ff */
[----:B------:R-:W-:Y:S01]  /*08b0*/  IMAD.IADD R23, R19, 0x1, R22 ;  /* 0x0000000113177824 */ /* 0x000fe200078e0216 */
[----:B------:R-:W-:Y:S02]  /*08c0*/  PRMT R6, R8, 0x7710, RZ ;  /* 0x0000771008067816 */ /* 0x000fe400000000ff */
[----:B------:R-:W-:Y:S02]  /*08d0*/  PRMT R8, R24, 0x7710, RZ ;  /* 0x0000771018087816 */ /* 0x000fe400000000ff */
[----:B------:R-:W-:-:S02]  /*08e0*/  VIMNMX.S16x2 R24, PT, PT, R2, R4, PT ;  /* 0x0000000402187248 */ /* 0x000fc40003fe0300 */
[----:B------:R-:W-:Y:S02]  /*08f0*/  VIMNMX.S16x2 R19, PT, PT, R2, R4, !PT ;  /* 0x0000000402137248 */ /* 0x000fe40007fe0300 */
[----:B------:R-:W-:Y:S02]  /*0900*/  PRMT R2, R16, 0x9991, RZ ;  /* 0x0000999110027816 */ /* 0x000fe400000000ff */
[----:B------:R-:W-:Y:S02]  /*0910*/  PRMT R4, R11, 0x8880, RZ ;  /* 0x000088800b047816 */ /* 0x000fe400000000ff */
[-C--:B------:R-:W-:Y:S02]  /*0920*/  VIMNMX.S16x2 R22, PT, PT, R6, R8.reuse, PT ;  /* 0x0000000806167248 */ /* 0x080fe40003fe0300 */
[----:B------:R-:W-:Y:S02]  /*0930*/  PRMT R2, R2, 0x7710, RZ ;  /* 0x0000771002027816 */ /* 0x000fe400000000ff */
[----:B------:R-:W-:Y:S01]  /*0940*/  PRMT R4, R4, 0x7710, RZ ;  /* 0x0000771004047816 */ /* 0x000fe200000000ff */
[----:B------:R-:W-:Y:S01]  /*0950*/  IMAD.MOV R11, RZ, RZ, -R22 ;  /* 0x000000ffff0b7224 */ /* 0x000fe200078e0a16 */
[----:B------:R-:W-:-:S02]  /*0960*/  VIMNMX.S16x2 R6, PT, PT, R6, R8, !PT ;  /* 0x0000000806067248 */ /* 0x000fc40007fe0300 */
[----:B------:R-:W-:Y:S01]  /*0970*/  VIMNMX.S16x2 R8, PT, PT, R2, R4, PT ;  /* 0x0000000402087248 */ /* 0x000fe20003fe0300 */
[----:B------:R-:W-:Y:S01]  /*0980*/  IMAD.MOV R24, RZ, RZ, -R24 ;  /* 0x000000ffff187224 */ /* 0x000fe200078e0a18 */
[----:B------:R-:W-:-:S03]  /*0990*/  PRMT R11, R11, 0x7710, RZ ;  /* 0x000077100b0b7816 */ /* 0x000fc600000000ff */
[----:B------:R-:W-:Y:S01]  /*09a0*/  IMAD.MOV R8, RZ, RZ, -R8 ;  /* 0x000000ffff087224 */ /* 0x000fe200078e0a08 */
[----:B------:R-:W-:Y:S01]  /*09b0*/  PRMT R22, R24, 0x7710, RZ ;  /* 0x0000771018167816 */ /* 0x000fe200000000ff */
[----:B------:R-:W-:Y:S01]  /*09c0*/  IMAD.IADD R6, R6, 0x1, R11 ;  /* 0x0000000106067824 */ /* 0x000fe200078e020b */
[----:B------:R-:W-:Y:S02]  /*09d0*/  VIMNMX.S16x2 R2, PT, PT, R2, R4, !PT ;  /* 0x0000000402027248 */ /* 0x000fe40007fe0300 */
[----:B------:R-:W-:Y:S02]  /*09e0*/  PRMT R11, R8, 0x7710, RZ ;  /* 0x00007710080b7816 */ /* 0x000fe400000000ff */
[----:B------:R-:W-:Y:S02]  /*09f0*/  PRMT R4, R16, 0xaaa2, RZ ;  /* 0x0000aaa210047816 */ /* 0x000fe400000000ff */
[----:B------:R-:W-:Y:S01]  /*0a00*/  PRMT R10, R10, 0x8880, RZ ;  /* 0x000088800a0a7816 */ /* 0x000fe200000000ff */
[----:B------:R-:W-:-:S02]  /*0a10*/  IMAD.IADD R19, R19, 0x1, R22 ;  /* 0x0000000113137824 */ /* 0x000fc400078e0216 */
[----:B------:R-:W-:Y:S01]  /*0a20*/  IMAD.IADD R8, R2, 0x1, R11 ;  /* 0x0000000102087824 */ /* 0x000fe200078e020b */
[----:B------:R-:W-:Y:S02]  /*0a30*/  PRMT R2, R4, 0x7710, RZ ;  /* 0x0000771004027816 */ /* 0x000fe400000000ff */
[----:B------:R-:W-:Y:S02]  /*0a40*/  PRMT R4, R10, 0x7710, RZ ;  /* 0x000077100a047816 */ /* 0x000fe400000000ff */
[----:B------:R-:W-:Y:S02]  /*0a50*/  LOP3.LUT R23, R23, 0xffff, RZ, 0xc0, !PT ;  /* 0x0000ffff17177812 */ /* 0x000fe400078ec0ff */
[----:B------:R-:W-:Y:S02]  /*0a60*/  LOP3.LUT R19, R19, 0xffff, RZ, 0xc0, !PT ;  /* 0x0000ffff13137812 */ /* 0x000fe400078ec0ff */
[----:B------:R-:W-:Y:S02]  /*0a70*/  LOP3.LUT R11, R6, 0xffff, RZ, 0xc0, !PT ;  /* 0x0000ffff060b7812 */ /* 0x000fe400078ec0ff */
[----:B------:R-:W-:-:S02]  /*0a80*/  VIMNMX.S16x2 R6, PT, PT, R2, R4, PT ;  /* 0x0000000402067248 */ /* 0x000fc40003fe0300 */
[----:B------:R-:W-:Y:S02]  /*0a90*/  IADD3 R10, PT, PT, R19, R23, R18 ;  /* 0x00000017130a7210 */ /* 0x000fe40007ffe012 */
[----:B------:R-:W-:Y:S02]  /*0aa0*/  LOP3.LUT R8, R8, 0xffff, RZ, 0xc0, !PT ;  /* 0x0000ffff08087812 */ /* 0x000fe400078ec0ff */
[----:B------:R-:W-:Y:S02]  /*0ab0*/  VIMNMX.S16x2 R4, PT, PT, R2, R4, !PT ;  /* 0x0000000402047248 */ /* 0x000fe40007fe0300 */
[----:B------:R-:W-:Y:S02]  /*0ac0*/  PRMT R2, R6, 0x7610, R2 ;  /* 0x0000761006027816 */ /* 0x000fe40000000002 */
[----:B------:R-:W-:Y:S02]  /*0ad0*/  IADD3 R10, PT, PT, R8, R11, R10 ;  /* 0x0000000b080a7210 */ /* 0x000fe40007ffe00a */
[----:B------:R-:W-:Y:S01]  /*0ae0*/  PRMT R11, R4, 0x7610, R11 ;  /* 0x00007610040b7816 */ /* 0x000fe2000000000b */
[----:B------:R-:W-:Y:S01]  /*0af0*/  IMAD.MOV R2, RZ, RZ, -R2 ;  /* 0x000000ffff027224 */ /* 0x000fe200078e0a02 */
[----:B------:R-:W-:-:S02]  /*0b00*/  PRMT R8, R17, 0x8880, RZ ;  /* 0x0000888011087816 */ /* 0x000fc400000000ff */
[----:B------:R-:W-:Y:S02]  /*0b10*/  PRMT R6, R16, 0xbbb3, RZ ;  /* 0x0000bbb310067816 */ /* 0x000fe400000000ff */
[----:B------:R-:W-:Y:S02]  /*0b20*/  PRMT R8, R8, 0x7710, RZ ;  /* 0x0000771008087816 */ /* 0x000fe400000000ff */
[----:B------:R-:W-:Y:S02]  /*0b30*/  PRMT R16, R2, 0x7710, RZ ;  /* 0x0000771002107816 */ /* 0x000fe400000000ff */
[----:B------:R-:W-:Y:S01]  /*0b40*/  PRMT R2, R6, 0x7710, RZ ;  /* 0x0000771006027816 */ /* 0x000fe200000000ff */
[----:B------:R-:W-:-:S04]  /*0b50*/  UIADD3 UR9, UPT, UPT, UR9, 0x10, URZ ;  /* 0x0000001009097890 */ /* 0x000fc8000fffe0ff */
[----:B------:R-:W-:Y:S01]  /*0b60*/  UISETP.NE.AND UP1, UPT, UR9, URZ, UPT ;  /* 0x000000ff0900728c */ /* 0x000fe2000bf25270 */
[----:B0-----:R-:W-:Y:S02]  /*0b70*/  IADD3 R14, P0, PT, R14, 0x10, RZ ;  /* 0x000000100e0e7810 */ /* 0x001fe40007f1e0ff */
[----:B--2---:R-:W-:-:S04]  /*0b80*/  PRMT R4, R5, 0x8880, RZ ;  /* 0x0000888005047816 */ /* 0x004fc800000000ff */
[----:B------:R-:W-:Y:S02]  /*0b90*/  PRMT R4, R4, 0x7710, RZ ;  /* 0x0000771004047816 */ /* 0x000fe400000000ff */
[----:B---3--:R-:W-:Y:S01]  /*0ba0*/  PRMT R7, R7, 0x8880, RZ ;  /* 0x0000888007077816 */ /* 0x008fe200000000ff */
[----:B------:R-:W-:-:S03]  /*0bb0*/  IMAD.IADD R5, R11, 0x1, R16 ;  /* 0x000000010b057824 */ /* 0x000fc600078e0210 */
[----:B------:R-:W-:Y:S02]  /*0bc0*/  PRMT R6, R7, 0x7710, RZ ;  /* 0x0000771007067816 */ /* 0x000fe400000000ff */
[CC--:B------:R-:W-:Y:S02]  /*0bd0*/  VIMNMX.S16x2 R7, PT, PT, R8.reuse, R4.reuse, PT ;  /* 0x0000000408077248 */ /* 0x0c0fe40003fe0300 */
[----:B------:R-:W-:Y:S02]  /*0be0*/  VIMNMX.S16x2 R8, PT, PT, R8, R4, !PT ;  /* 0x0000000408087248 */ /* 0x000fe40007fe0300 */
[CC--:B------:R-:W-:Y:S02]  /*0bf0*/  VIMNMX.S16x2 R4, PT, PT, R2.reuse, R6.reuse, PT ;  /* 0x0000000602047248 */ /* 0x0c0fe40003fe0300 */
[----:B------:R-:W-:Y:S02]  /*0c00*/  VIMNMX.S16x2 R16, PT, PT, R2, R6, !PT ;  /* 0x0000000602107248 */ /* 0x000fe40007fe0300 */
[----:B------:R-:W-:-:S02]  /*0c10*/  PRMT R2, R7, 0x7610, R2 ;  /* 0x0000761007027816 */ /* 0x000fc40000000002 */
[----:B------:R-:W-:-:S03]  /*0c20*/  PRMT R7, R8, 0x7610, R7 ;  /* 0x0000761008077816 */ /* 0x000fc60000000007 */
[----:B------:R-:W-:Y:S01]  /*0c30*/  IMAD.MOV R8, RZ, RZ, -R2 ;  /* 0x000000ffff087224 */ /* 0x000fe200078e0a02 */
[----:B------:R-:W-:Y:S02]  /*0c40*/  PRMT R6, R17, 0x9991, RZ ;  /* 0x0000999111067816 */ /* 0x000fe400000000ff */
[----:B----4-:R-:W-:Y:S01]  /*0c50*/  PRMT R11, R9, 0x8880, RZ ;  /* 0x00008880090b7816 */ /* 0x010fe200000000ff */
[----:B------:R-:W-:Y:S01]  /*0c60*/  IMAD.MOV R9, RZ, RZ, -R4 ;  /* 0x000000ffff097224 */ /* 0x000fe200078e0a04 */
[----:B------:R-:W-:Y:S02]  /*0c70*/  PRMT R8, R8, 0x7710, RZ ;  /* 0x0000771008087816 */ /* 0x000fe400000000ff */
[----:B------:R-:W-:Y:S02]  /*0c80*/  PRMT R2, R6, 0x7710, RZ ;  /* 0x0000771006027816 */ /* 0x000fe400000000ff */
[----:B------:R-:W-:Y:S01]  /*0c90*/  PRMT R4, R11, 0x7710, RZ ;  /* 0x000077100b047816 */ /* 0x000fe200000000ff */
[----:B------:R-:W-:Y:S01]  /*0ca0*/  IMAD.IADD R7, R7, 0x1, R8 ;  /* 0x0000000107077824 */ /* 0x000fe200078e0208 */
[----:B------:R-:W-:-:S02]  /*0cb0*/  PRMT R6, R16, 0x7610, R6 ;  /* 0x0000761010067816 */ /* 0x000fc40000000006 */
[----:B------:R-:W-:Y:S02]  /*0cc0*/  PRMT R9, R9, 0x7710, RZ ;  /* 0x0000771009097816 */ /* 0x000fe400000000ff */
[CC--:B------:R-:W-:Y:S02]  /*0cd0*/  VIMNMX.S16x2 R8, PT, PT, R2.reuse, R4.reuse, PT ;  /* 0x0000000402087248 */ /* 0x0c0fe40003fe0300 */
[----:B------:R-:W-:Y:S01]  /*0ce0*/  VIMNMX.S16x2 R11, PT, PT, R2, R4, !PT ;  /* 0x00000004020b7248 */ /* 0x000fe20007fe0300 */
[----:B------:R-:W-:Y:S01]  /*0cf0*/  IMAD.IADD R9, R6, 0x1, R9 ;  /* 0x0000000106097824 */ /* 0x000fe200078e0209 */
[----:B------:R-:W-:Y:S02]  /*0d00*/  PRMT R4, R8, 0x7610, R4 ;  /* 0x0000761008047816 */ /* 0x000fe40000000004 */
[C---:B------:R-:W-:Y:S02]  /*0d10*/  PRMT R2, R17.reuse, 0xaaa2, RZ ;  /* 0x0000aaa211027816 */ /* 0x040fe400000000ff */
[----:B------:R-:W-:-:S02]  /*0d20*/  PRMT R17, R17, 0xbbb3, RZ ;  /* 0x0000bbb311117816 */ /* 0x000fc400000000ff */
[----:B-----5:R-:W-:Y:S02]  /*0d30*/  PRMT R6, R12, 0x8880, RZ ;  /* 0x000088800c067816 */ /* 0x020fe400000000ff */
[----:B------:R-:W-:Y:S01]  /*0d40*/  PRMT R8, R13, 0x8880, RZ ;  /* 0x000088800d087816 */ /* 0x000fe200000000ff */
[----:B------:R-:W-:Y:S01]  /*0d50*/  IMAD.MOV R12, RZ, RZ, -R4 ;  /* 0x000000ffff0c7224 */ /* 0x000fe200078e0a04 */
[----:B------:R-:W-:Y:S02]  /*0d60*/  PRMT R2, R2, 0x7710, RZ ;  /* 0x0000771002027816 */ /* 0x000fe400000000ff */
[----:B------:R-:W-:Y:S02]  /*0d70*/  PRMT R4, R17, 0x7710, RZ ;  /* 0x0000771011047816 */ /* 0x000fe400000000ff */
[----:B------:R-:W-:Y:S02]  /*0d80*/  PRMT R6, R6, 0x7710, RZ ;  /* 0x0000771006067816 */ /* 0x000fe400000000ff */
[----:B------:R-:W-:-:S02]  /*0d90*/  PRMT R8, R8, 0x7710, RZ ;  /* 0x0000771008087816 */ /* 0x000fc400000000ff */
[----:B------:R-:W-:Y:S02]  /*0da0*/  LOP3.LUT R5, R5, 0xffff, RZ, 0xc0, !PT ;  /* 0x0000ffff05057812 */ /* 0x000fe400078ec0ff */
[----:B------:R-:W-:Y:S02]  /*0db0*/  LOP3.LUT R9, R9, 0xffff, RZ, 0xc0, !PT ;  /* 0x0000ffff09097812 */ /* 0x000fe400078ec0ff */
[----:B------:R-:W-:Y:S02]  /*0dc0*/  VIMNMX.S16x2 R13, PT, PT, R2, R6, PT ;  /* 0x00000006020d7248 */ /* 0x000fe40003fe0300 */
[----:B------:R-:W-:Y:S02]  /*0dd0*/  VIMNMX.S16x2 R16, PT, PT, R4, R8, PT ;  /* 0x0000000804107248 */ /* 0x000fe40003fe0300 */
[----:B------:R-:W-:Y:S02]  /*0de0*/  IADD3 R5, PT, PT, R9, R5, R10 ;  /* 0x0000000509057210 */ /* 0x000fe40007ffe00a */
[----:B------:R-:W-:-:S02]  /*0df0*/  PRMT R9, R13, 0x7610, R9 ;  /* 0x000076100d097816 */ /* 0x000fc40000000009 */
[----:B------:R-:W-:Y:S02]  /*0e00*/  PRMT R10, R16, 0x7610, R10 ;  /* 0x00007610100a7816 */ /* 0x000fe4000000000a */
[----:B------:R-:W-:Y:S01]  /*0e10*/  PRMT R12, R12, 0x7710, RZ ;  /* 0x000077100c0c7816 */ /* 0x000fe200000000ff */
[----:B------:R-:W-:Y:S01]  /*0e20*/  IMAD.MOV R9, RZ, RZ, -R9 ;  /* 0x000000ffff097224 */ /* 0x000fe200078e0a09 */
[----:B------:R-:W-:Y:S01]  /*0e30*/  VIMNMX.S16x2 R2, PT, PT, R2, R6, !PT ;  /* 0x0000000602027248 */ /* 0x000fe20007fe0300 */
[----:B------:R-:W-:Y:S01]  /*0e40*/  IMAD.MOV R10, RZ, RZ, -R10 ;  /* 0x000000ffff0a7224 */ /* 0x000fe200078e0a0a */
[----:B------:R-:W-:Y:S01]  /*0e50*/  VIMNMX.S16x2 R6, PT, PT, R4, R8, !PT ;  /* 0x0000000804067248 */ /* 0x000fe20007fe0300 */
[----:B------:R-:W-:Y:S01]  /*0e60*/  IMAD.IADD R11, R11, 0x1, R12 ;  /* 0x000000010b0b7824 */ /* 0x000fe200078e020c */
[----:B------:R-:W-:Y:S02]  /*0e70*/  PRMT R4, R2, 0x7610, R4 ;  /* 0x0000761002047816 */ /* 0x000fe40000000004 */
[----:B------:R-:W-:-:S02]  /*0e80*/  PRMT R9, R9, 0x7710, RZ ;  /* 0x0000771009097816 */ /* 0x000fc400000000ff */
[----:B------:R-:W-:Y:S02]  /*0e90*/  PRMT R13, R10, 0x7710, RZ ;  /* 0x000077100a0d7816 */ /* 0x000fe400000000ff */
[----:B------:R-:W-:Y:S01]  /*0ea0*/  LOP3.LUT R2, R7, 0xffff, RZ, 0xc0, !PT ;  /* 0x0000ffff07027812 */ /* 0x000fe200078ec0ff */
[----:B------:R-:W-:Y:S01]  /*0eb0*/  IMAD.IADD R4, R4, 0x1, R9 ;  /* 0x0000000104047824 */ /* 0x000fe200078e0209 */
[----:B------:R-:W-:Y:S01]  /*0ec0*/  LOP3.LUT R11, R11, 0xffff, RZ, 0xc0, !PT ;  /* 0x0000ffff0b0b7812 */ /* 0x000fe200078ec0ff */
[----:B------:R-:W-:-:S03]  /*0ed0*/  IMAD.IADD R6, R6, 0x1, R13 ;  /* 0x0000000106067824 */ /* 0x000fc600078e020d */
[----:B------:R-:W-:Y:S02]  /*0ee0*/  IADD3 R2, PT, PT, R11, R2, R5 ;  /* 0x000000020b027210 */ /* 0x000fe40007ffe005 */
[----:B------:R-:W-:Y:S02]  /*0ef0*/  LOP3.LUT R13, R4, 0xffff, RZ, 0xc0, !PT ;  /* 0x0000ffff040d7812 */ /* 0x000fe400078ec0ff */
[----:B------:R-:W-:Y:S01]  /*0f00*/  LOP3.LUT R6, R6, 0xffff, RZ, 0xc0, !PT ;  /* 0x0000ffff06067812 */ /* 0x000fe200078ec0ff */
[----:B------:R-:W-:Y:S02]  /*0f10*/  IMAD.X R15, RZ, RZ, R15, P0 ;  /* 0x000000ffff0f7224 */ /* 0x000fe400000e060f */
[----:B------:R-:W-:Y:S01]  /*0f20*/  VIADD R3, R3, 0x10 ;  /* 0x0000001003037836 */ /* 0x000fe20000000000 */
[----:B------:R-:W-:Y:S01]  /*0f30*/  IADD3 R13, PT, PT, R6, R13, R2 ;  /* 0x0000000d060d7210 */ /* 0x000fe20007ffe002 */
[----:B------:R-:W-:Y:S06]  /*0f40*/  BRA.U UP1, `(.L_x_8) ;  /* 0xfffffff101bc7547 */ /* 0x000fec000b83ffff */
.L_x_7:
[----:B------:R-:W-:Y:S05]  /*0f50*/  BRA.U !UP0, `(.L_x_6) ;  /* 0x0000000908e47547 */ /* 0x000fea000b800000 */
[----:B------:R-:W-:Y:S02]  /*0f60*/  UISETP.GE.U32.AND UP0, UPT, UR7, 0x8, UPT ;  /* 0x000000080700788c */ /* 0x000fe4000bf06070 */
[----:B------:R-:W-:-:S04]  /*0f70*/  ULOP3.LUT UR5, UR6, 0x7, URZ, 0xc0, !UPT ;  /* 0x0000000706057892 */ /* 0x000fc8000f8ec0ff */
[----:B------:R-:W-:-:S03]  /*0f80*/  UISETP.NE.AND UP1, UPT, UR5, URZ, UPT ;  /* 0x000000ff0500728c */ /* 0x000fc6000bf25270 */
[----:B------:R-:W-:Y:S08]  /*0f90*/  BRA.U !UP0, `(.L_x_9) ;  /* 0x00000005088c7547 */ /* 0x000ff0000b800000 */
[----:B------:R-:W1:Y:S01]  /*0fa0*/  LDCU.64 UR8, c[0x4][0x40] ;  /* 0x01000800ff0877ac */ /* 0x000e620008000a00 */
[----:B------:R-:W-:-:S05]  /*0fb0*/  IMAD.IADD R23, R1, 0x1, R0 ;  /* 0x0000000101177824 */ /* 0x000fca00078e0200 */
[----:B------:R-:W2:Y:S04]  /*0fc0*/  LDL.S8 R18, [R23] ;  /* 0x0000000017127983 */ /* 0x000ea80000100200 */
[----:B------:R-:W3:Y:S04]  /*0fd0*/  LDL.S8 R16, [R23+0x1] ;  /* 0x0000010017107983 */ /* 0x000ee80000100200 */
[----:B------:R-:W4:Y:S01]  /*0fe0*/  LDL.S8 R12, [R23+0x2] ;  /* 0x00000200170c7983 */ /* 0x000f220000100200 */
[----:B-1----:R-:W-:-:S03]  /*0ff0*/  IADD3 R24, P0, PT, R0, UR8, RZ ;  /* 0x0000000800187c10 */ /* 0x002fc6000ff1e0ff */
[----:B------:R-:W5:Y:S02]  /*1000*/  LDL.S8 R10, [R23+0x3] ;  /* 0x00000300170a7983 */ /* 0x000f640000100200 */
[----:B------:R-:W-:Y:S02]  /*1010*/  IMAD.X R25, RZ, RZ, UR9, P0 ;  /* 0x00000009ff197e24 */ /* 0x000fe400080e06ff */
[----:B0-----:R-:W5:Y:S04]  /*1020*/  LDL.S8 R2, [R23+0x4] ;  /* 0x0000040017027983 */ /* 0x001f680000100200 */
[----:B------:R-:W2:Y:S04]  /*1030*/  LDG.E.U8.CONSTANT R3, desc[UR10][R24.64] ;  /* 0x0000000a18037981 */ /* 0x000ea8000c1e9100 */
[----:B------:R-:W3:Y:S04]  /*1040*/  LDG.E.U8.CONSTANT R14, desc[UR10][R24.64+0x1] ;  /* 0x0000010a180e7981 */ /* 0x000ee8000c1e9100 */
[----:B------:R-:W4:Y:S04]  /*1050*/  LDG.E.U8.CONSTANT R17, desc[UR10][R24.64+0x2] ;  /* 0x0000020a18117981 */ /* 0x000f28000c1e9100 */
[----:B------:R-:W5:Y:S04]  /*1060*/  LDG.E.U8.CONSTANT R19, desc[UR10][R24.64+0x3] ;  /* 0x0000030a18137981 */ /* 0x000f68000c1e9100 */
[----:B------:R-:W5:Y:S04]  /*1070*/  LDG.E.U8.CONSTANT R11, desc[UR10][R24.64+0x4] ;  /* 0x0000040a180b7981 */ /* 0x000f68000c1e9100 */
[----:B------:R-:W5:Y:S04]  /*1080*/  LDG.E.U8.CONSTANT R7, desc[UR10][R24.64+0x5] ;  /* 0x0000050a18077981 */ /* 0x000f68000c1e9100 */
[----:B------:R-:W5:Y:S04]  /*1090*/  LDG.E.U8.CONSTANT R9, desc[UR10][R24.64+0x7] ;  /* 0x0000070a18097981 */ /* 0x000f68000c1e9100 */
[----:B------:R-:W5:Y:S04]  /*10a0*/  LDG.E.U8.CONSTANT R5, desc[UR10][R24.64+0x6] ;  /* 0x0000060a18057981 */ /* 0x000f68000c1e9100 */
[----:B------:R-:W5:Y:S04]  /*10b0*/  LDL.S8 R8, [R23+0x5] ;  /* 0x0000050017087983 */ /* 0x000f680000100200 */
[----:B------:R-:W5:Y:S04]  /*10c0*/  LDL.S8 R4, [R23+0x7] ;  /* 0x0000070017047983 */ /* 0x000f680000100200 */
[----:B------:R-:W5:Y:S01]  /*10d0*/  LDL.S8 R6, [R23+0x6] ;  /* 0x0000060017067983 */ /* 0x000f620000100200 */
[----:B------:R-:W-:Y:S01]  /*10e0*/  VIADD R0, R0, 0x8 ;  /* 0x0000000800007836 */ /* 0x000fe20000000000 */
[----:B--2---:R-:W-:-:S02]  /*10f0*/  PRMT R3, R3, 0x8880, RZ ;  /* 0x0000888003037816 */ /* 0x004fc400000000ff */
[----:B---3--:R-:W-:Y:S02]  /*1100*/  PRMT R14, R14, 0x8880, RZ ;  /* 0x000088800e0e7816 */ /* 0x008fe400000000ff */
[----:B------:R-:W-:Y:S02]  /*1110*/  PRMT R22, R3, 0x7710, RZ ;  /* 0x0000771003167816 */ /* 0x000fe400000000ff */
[----:B------:R-:W-:Y:S02]  /*1120*/  PRMT R14, R14, 0x7710, RZ ;  /* 0x000077100e0e7816 */ /* 0x000fe400000000ff */
[CC--:B------:R-:W-:Y:S02]  /*1130*/  VIMNMX.S16x2 R3, PT, PT, R18.reuse, R22.reuse, PT ;  /* 0x0000001612037248 */ /* 0x0c0fe40003fe0300 */
[----:B------:R-:W-:Y:S02]  /*1140*/  VIMNMX.S16x2 R18, PT, PT, R18, R22, !PT ;  /* 0x0000001612127248 */ /* 0x000fe40007fe0300 */
[----:B------:R-:W-:-:S02]  /*1150*/  VIMNMX.S16x2 R15, PT, PT, R16, R14, PT ;  /* 0x0000000e100f7248 */ /* 0x000fc40003fe0300 */
[----:B------:R-:W-:Y:S02]  /*1160*/  VIMNMX.S16x2 R14, PT, PT, R16, R14, !PT ;  /* 0x0000000e100e7248 */ /* 0x000fe40007fe0300 */
[----:B------:R-:W-:Y:S02]  /*1170*/  PRMT R22, R18, 0x7610, R22 ;  /* 0x0000761012167816 */ /* 0x000fe40000000016 */
[----:B------:R-:W-:Y:S02]  /*1180*/  PRMT R18, R14, 0x7610, R18 ;  /* 0x000076100e127816 */ /* 0x000fe40000000012 */
[----:B----4-:R-:W-:Y:S01]  /*1190*/  PRMT R14, R17, 0x8880, RZ ;  /* 0x00008880110e7816 */ /* 0x010fe200000000ff */
[----:B------:R-:W-:Y:S01]  /*11a0*/  IMAD.MOV R15, RZ, RZ, -R15 ;  /* 0x000000ffff0f7224 */ /* 0x000fe200078e0a0f */
[----:B-----5:R-:W-:Y:S01]  /*11b0*/  PRMT R16, R19, 0x8880, RZ ;  /* 0x0000888013107816 */ /* 0x020fe200000000ff */
[----:B------:R-:W-:Y:S01]  /*11c0*/  IMAD.MOV R3, RZ, RZ, -R3 ;  /* 0x000000ffff037224 */ /* 0x000fe200078e0a03 */
[----:B------:R-:W-:-:S02]  /*11d0*/  PRMT R14, R14, 0x7710, RZ ;  /* 0x000077100e0e7816 */ /* 0x000fc400000000ff */
[----:B------:R-:W-:Y:S02]  /*11e0*/  PRMT R16, R16, 0x7710, RZ ;  /* 0x0000771010107816 */ /* 0x000fe400000000ff */
[----:B------:R-:W-:Y:S02]  /*11f0*/  PRMT R19, R15, 0x7710, RZ ;  /* 0x000077100f137816 */ /* 0x000fe400000000ff */
[----:B------:R-:W-:Y:S02]  /*1200*/  PRMT R17, R3, 0x7710, RZ ;  /* 0x0000771003117816 */ /* 0x000fe400000000ff */
[----:B------:R-:W-:Y:S02]  /*1210*/  VIMNMX.S16x2 R15, PT, PT, R12, R14, PT ;  /* 0x0000000e0c0f7248 */ /* 0x000fe40003fe0300 */
[CC--:B------:R-:W-:Y:S02]  /*1220*/  VIMNMX.S16x2 R3, PT, PT, R10.reuse, R16.reuse, PT ;  /* 0x000000100a037248 */ /* 0x0c0fe40003fe0300 */
[----:B------:R-:W-:Y:S01]  /*1230*/  VIMNMX.S16x2 R16, PT, PT, R10, R16, !PT ;  /* 0x000000100a107248 */ /* 0x000fe20007fe0300 */
[----:B------:R-:W-:Y:S01]  /*1240*/  IMAD.MOV R10, RZ, RZ, -R15 ;  /* 0x000000ffff0a7224 */ /* 0x000fe200078e0a0f */
[----:B------:R-:W-:Y:S01]  /*1250*/  VIMNMX.S16x2 R12, PT, PT, R12, R14, !PT ;  /* 0x0000000e0c0c7248 */ /* 0x000fe20007fe0300 */
[----:B------:R-:W-:-:S03]  /*1260*/  IMAD.MOV R15, RZ, RZ, -R3 ;  /* 0x000000ffff0f7224 */ /* 0x000fc600078e0a03 */
[----:B------:R-:W-:Y:S02]  /*1270*/  PRMT R3, R12, 0x7610, R3 ;  /* 0x000076100c037816 */ /* 0x000fe40000000003 */
[----:B------:R-:W-:Y:S01]  /*1280*/  PRMT R10, R10, 0x7710, RZ ;  /* 0x000077100a0a7816 */ /* 0x000fe200000000ff */
[----:B------:R-:W-:Y:S01]  /*1290*/  IMAD.IADD R22, R22, 0x1, R17 ;  /* 0x0000000116167824 */ /* 0x000fe200078e0211 */
[----:B------:R-:W-:Y:S01]  /*12a0*/  PRMT R12, R16, 0x7610, R12 ;  /* 0x00007610100c7816 */ /* 0x000fe2000000000c */
[----:B------:R-:W-:Y:S01]  /*12b0*/  IMAD.IADD R18, R18, 0x1, R19 ;  /* 0x0000000112127824 */ /* 0x000fe200078e0213 */
[----:B------:R-:W-:Y:S01]  /*12c0*/  PRMT R15, R15, 0x7710, RZ ;  /* 0x000077100f0f7816 */ /* 0x000fe200000000ff */
[----:B------:R-:W-:Y:S01]  /*12d0*/  IMAD.IADD R10, R3, 0x1, R10 ;  /* 0x00000001030a7824 */ /* 0x000fe200078e020a */
[----:B------:R-:W-:Y:S02]  /*12e0*/  LOP3.LUT R22, R22, 0xffff, RZ, 0xc0, !PT ;  /* 0x0000ffff16167812 */ /* 0x000fe400078ec0ff */
[----:B------:R-:W-:Y:S01]  /*12f0*/  LOP3.LUT R18, R18, 0xffff, RZ, 0xc0, !PT ;  /* 0x0000ffff12127812 */ /* 0x000fe200078ec0ff */
[----:B------:R-:W-:Y:S01]  /*1300*/  IMAD.IADD R14, R12, 0x1, R15 ;  /* 0x000000010c0e7824 */ /* 0x000fe200078e020f */
[----:B------:R-:W-:-:S02]  /*1310*/  PRMT R11, R11, 0x8880, RZ ;  /* 0x000088800b0b7816 */ /* 0x000fc400000000ff */
[----:B------:R-:W-:Y:S02]  /*1320*/  LOP3.LUT R12, R10, 0xffff, RZ, 0xc0, !PT ;  /* 0x0000ffff0a0c7812 */ /* 0x000fe400078ec0ff */
[----:B------:R-:W-:Y:S02]  /*1330*/  IADD3 R3, PT, PT, R18, R22, R13 ;  /* 0x0000001612037210 */ /* 0x000fe40007ffe00d */
[----:B------:R-:W-:Y:S02]  /*1340*/  LOP3.LUT R14, R14, 0xffff, RZ, 0xc0, !PT ;  /* 0x0000ffff0e0e7812 */ /* 0x000fe400078ec0ff */
[----:B------:R-:W-:Y:S02]  /*1350*/  PRMT R10, R11, 0x7710, RZ ;  /* 0x000077100b0a7816 */ /* 0x000fe400000000ff */
[----:B------:R-:W-:Y:S02]  /*1360*/  PRMT R11, R7, 0x8880, RZ ;  /* 0x00008880070b7816 */ /* 0x000fe400000000ff */
[----:B------:R-:W-:-:S02]  /*1370*/  PRMT R9, R9, 0x8880, RZ ;  /* 0x0000888009097816 */ /* 0x000fc400000000ff */
[----:B------:R-:W-:Y:S02]  /*1380*/  IADD3 R3, PT, PT, R14, R12, R3 ;  /* 0x0000000c0e037210 */ /* 0x000fe40007ffe003 */
[----:B------:R-:W-:Y:S02]  /*1390*/  PRMT R5, R5, 0x8880, RZ ;  /* 0x0000888005057816 */ /* 0x000fe400000000ff */
[----:B------:R-:W-:Y:S02]  /*13a0*/  PRMT R12, R11, 0x7710, RZ ;  /* 0x000077100b0c7816 */ /* 0x000fe400000000ff */
[CC--:B------:R-:W-:Y:S02]  /*13b0*/  VIMNMX.S16x2 R7, PT, PT, R2.reuse, R10.reuse, PT ;  /* 0x0000000a02077248 */ /* 0x0c0fe40003fe0300 */
[----:B------:R-:W-:Y:S02]  /*13c0*/  VIMNMX.S16x2 R11, PT, PT, R2, R10, !PT ;  /* 0x0000000a020b7248 */ /* 0x000fe40007fe0300 */
[----:B------:R-:W-:-:S02]  /*13d0*/  PRMT R10, R9, 0x7710, RZ ;  /* 0x00007710090a7816 */ /* 0x000fc400000000ff */
[----:B------:R-:W-:Y:S02]  /*13e0*/  PRMT R2, R5, 0x7710, RZ ;  /* 0x0000771005027816 */ /* 0x000fe400000000ff */
[----:B------:R-:W-:Y:S02]  /*13f0*/  VIMNMX.S16x2 R5, PT, PT, R8, R12, PT ;  /* 0x0000000c08057248 */ /* 0x000fe40003fe0300 */
[----:B------:R-:W-:Y:S02]  /*1400*/  VIMNMX.S16x2 R13, PT, PT, R4, R10, PT ;  /* 0x0000000a040d7248 */ /* 0x000fe40003fe0300 */
[----:B------:R-:W-:Y:S02]  /*1410*/  VIMNMX.S16x2 R9, PT, PT, R6, R2, PT ;  /* 0x0000000206097248 */ /* 0x000fe40003fe0300 */
[----:B------:R-:W-:Y:S02]  /*1420*/  VIMNMX.S16x2 R10, PT, PT, R4, R10, !PT ;  /* 0x0000000a040a7248 */ /* 0x000fe40007fe0300 */
[----:B------:R-:W-:-:S02]  /*1430*/  PRMT R4, R5, 0x7610, R4 ;  /* 0x0000761005047816 */ /* 0x000fc40000000004 */
[----:B------:R-:W-:Y:S02]  /*1440*/  VIMNMX.S16x2 R8, PT, PT, R8, R12, !PT ;  /* 0x0000000c08087248 */ /* 0x000fe40007fe0300 */
[----:B------:R-:W-:Y:S02]  /*1450*/  VIMNMX.S16x2 R12, PT, PT, R6, R2, !PT ;  /* 0x00000002060c7248 */ /* 0x000fe40007fe0300 */
[----:B------:R-:W-:Y:S01]  /*1460*/  PRMT R6, R9, 0x7610, R6 ;  /* 0x0000761009067816 */ /* 0x000fe20000000006 */
[----:B------:R-:W-:Y:S01]  /*1470*/  IMAD.MOV R7, RZ, RZ, -R7 ;  /* 0x000000ffff077224 */ /* 0x000fe200078e0a07 */
[----:B------:R-:W-:Y:S01]  /*1480*/  PRMT R9, R13, 0x7610, R9 ;  /* 0x000076100d097816 */ /* 0x000fe20000000009 */
[----:B------:R-:W-:Y:S01]  /*1490*/  IMAD.MOV R4, RZ, RZ, -R4 ;  /* 0x000000ffff047224 */ /* 0x000fe200078e0a04 */
[----:B------:R-:W-:Y:S01]  /*14a0*/  PRMT R2, R11, 0x7610, R2 ;  /* 0x000076100b027816 */ /* 0x000fe20000000002 */
[----:B------:R-:W-:Y:S01]  /*14b0*/  IMAD.MOV R6, RZ, RZ, -R6 ;  /* 0x000000ffff067224 */ /* 0x000fe200078e0a06 */
[----:B------:R-:W-:Y:S01]  /*14c0*/  PRMT R5, R8, 0x7610, R5 ;  /* 0x0000761008057816 */ /* 0x000fe20000000005 */
[----:B------:R-:W-:Y:S01]  /*14d0*/  IMAD.MOV R11, RZ, RZ, -R9 ;  /* 0x000000ffff0b7224 */ /* 0x000fe200078e0a09 */
[----:B------:R-:W-:-:S02]  /*14e0*/  PRMT R7, R7, 0x7710, RZ ;  /* 0x0000771007077816 */ /* 0x000fc400000000ff */
[----:B------:R-:W-:Y:S02]  /*14f0*/  PRMT R4, R4, 0x7710, RZ ;  /* 0x0000771004047816 */ /* 0x000fe400000000ff */
[----:B------:R-:W-:Y:S01]  /*1500*/  PRMT R8, R12, 0x7610, R8 ;  /* 0x000076100c087816 */ /* 0x000fe20000000008 */
[----:B------:R-:W-:Y:S01]  /*1510*/  IMAD.IADD R2, R2, 0x1, R7 ;  /* 0x0000000102027824 */ /* 0x000fe200078e0207 */
[----:B------:R-:W-:Y:S01]  /*1520*/  PRMT R9, R6, 0x7710, RZ ;  /* 0x0000771006097816 */ /* 0x000fe200000000ff */
[----:B------:R-:W-:Y:S01]  /*1530*/  IMAD.IADD R5, R5, 0x1, R4 ;  /* 0x0000000105057824 */ /* 0x000fe200078e0204 */
[----:B------:R-:W-:Y:S02]  /*1540*/  PRMT R11, R11, 0x7710, RZ ;  /* 0x000077100b0b7816 */ /* 0x000fe400000000ff */
[----:B------:R-:W-:Y:S01]  /*1550*/  LOP3.LUT R2, R2, 0xffff, RZ, 0xc0, !PT ;  /* 0x0000ffff02027812 */ /* 0x000fe200078ec0ff */
[----:B------:R-:W-:Y:S01]  /*1560*/  IMAD.IADD R8, R8, 0x1, R9 ;  /* 0x0000000108087824 */ /* 0x000fe200078e0209 */
[----:B------:R-:W-:Y:S01]  /*1570*/  LOP3.LUT R5, R5, 0xffff, RZ, 0xc0, !PT ;  /* 0x0000ffff05057812 */ /* 0x000fe200078ec0ff */
[----:B------:R-:W-:-:S03]  /*1580*/  IMAD.IADD R10, R10, 0x1, R11 ;  /* 0x000000010a0a7824 */ /* 0x000fc600078e020b */
[----:B------:R-:W-:Y:S02]  /*1590*/  LOP3.LUT R13, R8, 0xffff, RZ, 0xc0, !PT ;  /* 0x0000ffff080d7812 */ /* 0x000fe400078ec0ff */
[----:B------:R-:W-:Y:S02]  /*15a0*/  LOP3.LUT R10, R10, 0xffff, RZ, 0xc0, !PT ;  /* 0x0000ffff0a0a7812 */ /* 0x000fe400078ec0ff */
[----:B------:R-:W-:-:S04]  /*15b0*/  IADD3 R2, PT, PT, R5, R2, R3 ;  /* 0x0000000205027210 */ /* 0x000fc80007ffe003 */
[----:B------:R-:W-:-:S07]  /*15c0*/  IADD3 R13, PT, PT, R10, R13, R2 ;  /* 0x0000000d0a0d7210 */ /* 0x000fce0007ffe002 */
.L_x_9:
[----:B------:R-:W-:Y:S05]  /*15d0*/  BRA.U !UP1, `(.L_x_6) ;  /* 0x0000000509447547 */ /* 0x000fea000b800000 */
[----:B------:R-:W-:Y:S02]  /*15e0*/  UISETP.GE.U32.AND UP0, UPT, UR5, 0x4, UPT ;  /* 0x000000040500788c */ /* 0x000fe4000bf06070 */
[----:B------:R-:W-:-:S04]  /*15f0*/  ULOP3.LUT UR4, UR6, 0x3, URZ, 0xc0, !UPT ;  /* 0x0000000306047892 */ /* 0x000fc8000f8ec0ff */
[----:B------:R-:W-:-:S03]  /*1600*/  UISETP.NE.AND UP1, UPT, UR4, URZ, UPT ;  /* 0x000000ff0400728c */ /* 0x000fc6000bf25270 */
[----:B------:R-:W-:Y:S08]  /*1610*/  BRA.U !UP0, `(.L_x_10) ;  /* 0x0000000108d47547 */ /* 0x000ff0000b800000 */
[----:B------:R-:W1:Y:S01]  /*1620*/  LDCU.64 UR6, c[0x4][0x40] ;  /* 0x01000800ff0677ac */ /* 0x000e620008000a00 */
[----:B0-----:R-:W-:-:S05]  /*1630*/  IMAD.IADD R5, R1, 0x1, R0 ;  /* 0x0000000101057824 */ /* 0x001fca00078e0200 */
[----:B------:R-:W2:Y:S04]  /*1640*/  LDL.S8 R2, [R5] ;  /* 0x0000000005027983 */ /* 0x000ea80000100200 */
[----:B------:R-:W3:Y:S04]  /*1650*/  LDL.S8 R4, [R5+0x1] ;  /* 0x0000010005047983 */ /* 0x000ee80000100200 */
[----:B------:R-:W4:Y:S01]  /*1660*/  LDL.S8 R6, [R5+0x2] ;  /* 0x0000020005067983 */ /* 0x000f220000100200 */
[----:B-1----:R-:W-:-:S03]  /*1670*/  IADD3 R14, P0, PT, R0, UR6, RZ ;  /* 0x00000006000e7c10 */ /* 0x002fc6000ff1e0ff */
[----:B------:R0:W5:Y:S02]  /*1680*/  LDL.S8 R8, [R5+0x3] ;  /* 0x0000030005087983 */ /* 0x0001640000100200 */
[----:B------:R-:W-:-:S05]  /*1690*/  IMAD.X R15, RZ, RZ, UR7, P0 ;  /* 0x00000007ff0f7e24 */ /* 0x000fca00080e06ff */
[----:B------:R-:W2:Y:S04]  /*16a0*/  LDG.E.U8.CONSTANT R3, desc[UR10][R14.64] ;  /* 0x0000000a0e037981 */ /* 0x000ea8000c1e9100 */
[----:B------:R-:W3:Y:S04]  /*16b0*/  LDG.E.U8.CONSTANT R7, desc[UR10][R14.64+0x1] ;  /* 0x0000010a0e077981 */ /* 0x000ee8000c1e9100 */
[----:B------:R-:W4:Y:S04]  /*16c0*/  LDG.E.U8.CONSTANT R9, desc[UR10][R14.64+0x2] ;  /* 0x0000020a0e097981 */ /* 0x000f28000c1e9100 */
[----:B------:R-:W5:Y:S01]  /*16d0*/  LDG.E.U8.CONSTANT R11, desc[UR10][R14.64+0x3] ;  /* 0x0000030a0e0b7981 */ /* 0x000f62000c1e9100 */
[----:B------:R-:W-:Y:S01]  /*16e0*/  VIADD R0, R0, 0x4 ;  /* 0x0000000400007836 */ /* 0x000fe20000000000 */
[----:B--2---:R-:W-:-:S02]  /*16f0*/  PRMT R3, R3, 0x8880, RZ ;  /* 0x0000888003037816 */ /* 0x004fc400000000ff */
[----:B---3--:R-:W-:Y:S02]  /*1700*/  PRMT R7, R7, 0x8880, RZ ;  /* 0x0000888007077816 */ /* 0x008fe400000000ff */
[----:B------:R-:W-:Y:S02]  /*1710*/  PRMT R10, R3, 0x7710, RZ ;  /* 0x00007710030a7816 */ /* 0x000fe400000000ff */
[----:B----4-:R-:W-:Y:S02]  /*1720*/  PRMT R9, R9, 0x8880, RZ ;  /* 0x0000888009097816 */ /* 0x010fe400000000ff */
[----:B------:R-:W-:Y:S02]  /*1730*/  PRMT R12, R7, 0x7710, RZ ;  /* 0x00007710070c7816 */ /* 0x000fe400000000ff */
[----:B-----5:R-:W-:Y:S02]  /*1740*/  PRMT R11, R11, 0x8880, RZ ;  /* 0x000088800b0b7816 */ /* 0x020fe400000000ff */
[----:B------:R-:W-:-:S02]  /*1750*/  VIMNMX.S16x2 R3, PT, PT, R2, R10, PT ;  /* 0x0000000a02037248 */ /* 0x000fc40003fe0300 */
[----:B------:R-:W-:Y:S02]  /*1760*/  VIMNMX.S16x2 R7, PT, PT, R2, R10, !PT ;  /* 0x0000000a02077248 */ /* 0x000fe40007fe0300 */
[----:B------:R-:W-:Y:S02]  /*1770*/  PRMT R2, R9, 0x7710, RZ ;  /* 0x0000771009027816 */ /* 0x000fe400000000ff */
[CC--:B------:R-:W-:Y:S02]  /*1780*/  VIMNMX.S16x2 R9, PT, PT, R4.reuse, R12.reuse, PT ;  /* 0x0000000c04097248 */ /* 0x0c0fe40003fe0300 */
[----:B------:R-:W-:Y:S02]  /*1790*/  PRMT R10, R11, 0x7710, RZ ;  /* 0x000077100b0a7816 */ /* 0x000fe400000000ff */
[----:B0-----:R-:W-:Y:S02]  /*17a0*/  VIMNMX.S16x2 R5, PT, PT, R4, R12, !PT ;  /* 0x0000000c04057248 */ /* 0x001fe40007fe0300 */
[----:B------:R-:W-:-:S02]  /*17b0*/  VIMNMX.S16x2 R11, PT, PT, R6, R2, PT ;  /* 0x00000002060b7248 */ /* 0x000fc40003fe0300 */
[----:B------:R-:W-:Y:S02]  /*17c0*/  VIMNMX.S16x2 R14, PT, PT, R8, R10, PT ;  /* 0x0000000a080e7248 */ /* 0x000fe40003fe0300 */
[----:B------:R-:W-:Y:S02]  /*17d0*/  PRMT R4, R9, 0x7610, R4 ;  /* 0x0000761009047816 */ /* 0x000fe40000000004 */
[----:B------:R-:W-:Y:S02]  /*17e0*/  VIMNMX.S16x2 R12, PT, PT, R6, R2, !PT ;  /* 0x00000002060c7248 */ /* 0x000fe40007fe0300 */
[----:B------:R-:W-:Y:S01]  /*17f0*/  VIMNMX.S16x2 R10, PT, PT, R8, R10, !PT ;  /* 0x0000000a080a7248 */ /* 0x000fe20007fe0300 */
[----:B------:R-:W-:Y:S01]  /*1800*/  IMAD.MOV R3, RZ, RZ, -R3 ;  /* 0x000000ffff037224 */ /* 0x000fe200078e0a03 */
[----:B------:R-:W-:Y:S01]  /*1810*/  PRMT R6, R11, 0x7610, R6 ;  /* 0x000076100b067816 */ /* 0x000fe20000000006 */
[----:B------:R-:W-:Y:S01]  /*1820*/  IMAD.MOV R4, RZ, RZ, -R4 ;  /* 0x000000ffff047224 */ /* 0x000fe200078e0a04 */
[----:B------:R-:W-:-:S02]  /*1830*/  PRMT R8, R14, 0x7610, R8 ;  /* 0x000076100e087816 */ /* 0x000fc40000000008 */
[----:B------:R-:W-:Y:S01]  /*1840*/  PRMT R2, R7, 0x7610, R2 ;  /* 0x0000761007027816 */ /* 0x000fe20000000002 */
[----:B------:R-:W-:Y:S01]  /*1850*/  IMAD.MOV R6, RZ, RZ, -R6 ;  /* 0x000000ffff067224 */ /* 0x000fe200078e0a06 */
[----:B------:R-:W-:Y:S01]  /*1860*/  PRMT R3, R3, 0x7710, RZ ;  /* 0x0000771003037816 */ /* 0x000fe200000000ff */
[----:B------:R-:W-:Y:S01]  /*1870*/  IMAD.MOV R8, RZ, RZ, -R8 ;  /* 0x000000ffff087224 */ /* 0x000fe200078e0a08 */
[----:B------:R-:W-:Y:S02]  /*1880*/  PRMT R4, R4, 0x7710, RZ ;  /* 0x0000771004047816 */ /* 0x000fe400000000ff */
[----:B------:R-:W-:Y:S01]  /*1890*/  PRMT R7, R12, 0x7610, R7 ;  /* 0x000076100c077816 */ /* 0x000fe20000000007 */
[----:B------:R-:W-:Y:S01]  /*18a0*/  IMAD.IADD R2, R2, 0x1, R3 ;  /* 0x0000000102027824 */ /* 0x000fe200078e0203 */
[----:B------:R-:W-:Y:S01]  /*18b0*/  PRMT R9, R10, 0x7610, R9 ;  /* 0x000076100a097816 */ /* 0x000fe20000000009 */
[----:B------:R-:W-:Y:S01]  /*18c0*/  IMAD.IADD R4, R5, 0x1, R4 ;  /* 0x0000000105047824 */ /* 0x000fe200078e0204 */
[----:B------:R-:W-:-:S02]  /*18d0*/  PRMT R6, R6, 0x7710, RZ ;  /* 0x0000771006067816 */ /* 0x000fc400000000ff */
        /* <DEDUP_REMOVED lines=9> */
.L_x_10:
[----:B------:R-:W-:Y:S05]  /*1970*/  BRA.U !UP1, `(.L_x_6) ;  /* 0x00000001095c7547 */ /* 0x000fea000b800000 */
[----:B------:R-:W1:Y:S01]  /*1980*/  LDCU.64 UR6, c[0x4][0x40] ;  /* 0x01000800ff0677ac */ /* 0x000e620008000a00 */
[----:B------:R-:W-:Y:S01]  /*1990*/  IMAD.IADD R6, R1, 0x1, R0 ;  /* 0x0000000101067824 */ /* 0x000fe200078e0200 */
[----:B------:R-:W-:Y:S01]  /*19a0*/  UIADD3 UR4, UPT, UPT, -UR4, URZ, URZ ;  /* 0x000000ff04047290 */ /* 0x000fe2000fffe1ff */
[----:B-1----:R-:W-:-:S05]  /*19b0*/  IADD3 R7, P0, PT, R0, UR6, RZ ;  /* 0x0000000600077c10 */ /* 0x002fca000ff1e0ff */
[----:B0-----:R-:W-:-:S08]  /*19c0*/  IMAD.X R3, RZ, RZ, UR7, P0 ;  /* 0x00000007ff037e24 */ /* 0x001fd000080e06ff */
.L_x_11:
[----:B------:R-:W-:Y:S01]  /*19d0*/  IMAD.MOV.U32 R2, RZ, RZ, R7 ;  /* 0x000000ffff027224 */ /* 0x000fe200078e0007 */
[----:B------:R0:W2:Y:S05]  /*19e0*/  LDL.S8 R0, [R6] ;  /* 0x0000000006007983 */ /* 0x0000aa0000100200 */
[----:B------:R1:W3:Y:S01]  /*19f0*/  LDG.E.U8.CONSTANT R2, desc[UR10][R2.64] ;  /* 0x0000000a02027981 */ /* 0x0002e2000c1e9100 */
[----:B------:R-:W-:-:S04]  /*1a00*/  UIADD3 UR4, UPT, UPT, UR4, 0x1, URZ ;  /* 0x0000000104047890 */ /* 0x000fc8000fffe0ff */
[----:B------:R-:W-:Y:S01]  /*1a10*/  UISETP.NE.AND UP0, UPT, UR4, URZ, UPT ;  /* 0x000000ff0400728c */ /* 0x000fe2000bf05270 */
[----:B------:R-:W-:Y:S01]  /*1a20*/  IADD3 R7, P0, PT, R7, 0x1, RZ ;  /* 0x0000000107077810 */ /* 0x000fe20007f1e0ff */
[----:B0-----:R-:W-:-:S04]  /*1a30*/  VIADD R6, R6, 0x1 ;  /* 0x0000000106067836 */ /* 0x001fc80000000000 */
[----:B-1----:R-:W-:Y:S01]  /*1a40*/  IMAD.X R3, RZ, RZ, R3, P0 ;  /* 0x000000ffff037224 */ /* 0x002fe200000e0603 */
[----:B---3--:R-:W-:-:S04]  /*1a50*/  PRMT R4, R2, 0x8880, RZ ;  /* 0x0000888002047816 */ /* 0x008fc800000000ff */
[----:B------:R-:W-:-:S04]  /*1a60*/  PRMT R4, R4, 0x7710, RZ ;  /* 0x0000771004047816 */ /* 0x000fc800000000ff */
[----:B--2---:R-:W-:-:S05]  /*1a70*/  VIMNMX.S16x2 R5, PT, PT, R0, R4, PT ;  /* 0x0000000400057248 */ /* 0x004fca0003fe0300 */
[----:B------:R-:W-:Y:S01]  /*1a80*/  IMAD.MOV R5, RZ, RZ, -R5 ;  /* 0x000000ffff057224 */ /* 0x000fe200078e0a05 */
[----:B------:R-:W-:-:S04]  /*1a90*/  VIMNMX.S16x2 R0, PT, PT, R0, R4, !PT ;  /* 0x0000000400007248 */ /* 0x000fc80007fe0300 */
[----:B------:R-:W-:-:S05]  /*1aa0*/  PRMT R5, R5, 0x7710, RZ ;  /* 0x0000771005057816 */ /* 0x000fca00000000ff */
[----:B------:R-:W-:-:S05]  /*1ab0*/  IMAD.IADD R0, R0, 0x1, R5 ;  /* 0x0000000100007824 */ /* 0x000fca00078e0205 */
[----:B------:R-:W-:-:S05]  /*1ac0*/  LOP3.LUT R0, R0, 0xffff, RZ, 0xc0, !PT ;  /* 0x0000ffff00007812 */ /* 0x000fca00078ec0ff */
[----:B------:R-:W-:Y:S01]  /*1ad0*/  IMAD.IADD R13, R0, 0x1, R13 ;  /* 0x00000001000d7824 */ /* 0x000fe200078e020d */
[----:B------:R-:W-:Y:S06]  /*1ae0*/  BRA.U UP0, `(.L_x_11) ;  /* 0xfffffffd00b87547 */ /* 0x000fec000b83ffff */
.L_x_6:
[----:B------:R-:W-:Y:S01]  /*1af0*/  STG.E desc[UR10][R20.64+0xc], R13 ;  /* 0x00000c0d14007986 */ /* 0x000fe2000c10190a */
[----:B------:R-:W-:Y:S05]  /*1b00*/  EXIT ;  /* 0x000000000000794d */ /* 0x000fea0003800000 */
.L_x_12:
        /* <DEDUP_REMOVED lines=15> */
.L_x_21:


//--------------------- .text._Z10initKernelP9ga_structi --------------------------
	.section	.text._Z10initKernelP9ga_structi,"ax",@progbits
	.align	128
        .global         _Z10initKernelP9ga_structi
        .type           _Z10initKernelP9ga_structi,@function
        .size           _Z10initKernelP9ga_structi,(.L_x_22 - _Z10initKernelP9ga_structi)
        .other          _Z10initKernelP9ga_structi,@"STO_CUDA_ENTRY STV_DEFAULT"
_Z10initKernelP9ga_structi:
.text._Z10initKernelP9ga_structi:
[----:B------:R-:W0:Y:S01]  /*0000*/  LDC R1, c[0x0][0x37c] ;  /* 0x0000df00ff017b82 */ /* 0x000e220000000800 */
[----:B------:R-:W1:Y:S01]  /*0010*/  S2R R7, SR_CTAID.X ;  /* 0x0000000000077919 */ /* 0x000e620000002500 */
[----:B0-----:R-:W-:Y:S01]  /*0020*/  IADD3 R1, PT, PT, R1, -0x10, RZ ;  /* 0xfffffff001017810 */ /* 0x001fe20007ffe0ff */
[----:B------:R-:W1:Y:S02]  /*0030*/  S2R R0, SR_TID.X ;  /* 0x0000000000007919 */ /* 0x000e640000002100 */
[----:B-1----:R-:W-:-:S04]  /*0040*/  LEA R7, R7, R0, 0x6 ;  /* 0x0000000007077211 */ /* 0x002fc800078e30ff */
[----:B------:R-:W-:-:S13]  /*0050*/  ISETP.GT.U32.AND P0, PT, R7, 0x7ff, PT ;  /* 0x000007ff0700780c */ /* 0x000fda0003f04070 */
[----:B------:R-:W-:Y:S05]  /*0060*/  @P0 EXIT ;  /* 0x000000000000094d */ /* 0x000fea0003800000 */
[----:B------:R-:W0:Y:S01]  /*0070*/  LDCU UR4, c[0x0][0x388] ;  /* 0x00007100ff0477ac */ /* 0x000e220008000800 */
[----:B------:R1:W-:Y:S01]  /*0080*/  STL [R1+0xc], RZ ;  /* 0x00000cff01007387 */ /* 0x0003e20000100800 */
[----:B------:R-:W2:Y:S01]  /*0090*/  LDCU.64 UR8, c[0x0][0x358] ;  /* 0x00006b00ff0877ac */ /* 0x000ea20008000a00 */
[----:B0-----:R-:W-:-:S09]  /*00a0*/  UISETP.GE.AND UP0, UPT, UR4, 0x1, UPT ;  /* 0x000000010400788c */ /* 0x001fd2000bf06270 */
[----:B-12---:R-:W-:Y:S05]  /*00b0*/  BRA.U !UP0, `(.L_x_13) ;  /* 0x0000000508e47547 */ /* 0x006fea000b800000 */
[----:B------:R-:W-:Y:S01]  /*00c0*/  UISETP.GE.U32.AND UP1, UPT, UR4, 0x8, UPT ;  /* 0x000000080400788c */ /* 0x000fe2000bf26070 */
[----:B------:R-:W-:Y:S01]  /*00d0*/  HFMA2 R0, -RZ, RZ, 0, 0 ;  /* 0x00000000ff007431 */ /* 0x000fe200000001ff */
[----:B------:R-:W-:Y:S01]  /*00e0*/  ULOP3.LUT UR5, UR4, 0x7, URZ, 0xc0, !UPT ;  /* 0x0000000704057892 */ /* 0x000fe2000f8ec0ff */
[----:B------:R-:W-:-:S03]  /*00f0*/  IADD3 R3, PT, PT, R7, 0x1, RZ ;  /* 0x0000000107037810 */ /* 0x000fc60007ffe0ff */
[----:B------:R-:W-:-:S03]  /*0100*/  UISETP.NE.AND UP0, UPT, UR5, URZ, UPT ;  /* 0x000000ff0500728c */ /* 0x000fc6000bf05270 */
[----:B------:R-:W-:Y:S08]  /*0110*/  BRA.U !UP1, `(.L_x_14) ;  /* 0x0000000109e87547 */ /* 0x000ff0000b800000 */
[----:B------:R-:W-:Y:S01]  /*0120*/  ULOP3.LUT UR6, UR4, 0x7ffffff8, URZ, 0xc0, !UPT ;  /* 0x7ffffff804067892 */ /* 0x000fe2000f8ec0ff */
[----:B------:R-:W-:-:S03]  /*0130*/  IADD3 R2, PT, PT, R1, 0x4, RZ ;  /* 0x0000000401027810 */ /* 0x000fc60007ffe0ff */
[----:B------:R-:W-:Y:S02]  /*0140*/  UIADD3 UR7, UPT, UPT, -UR6, URZ, URZ ;  /* 0x000000ff06077290 */ /* 0x000fe4000fffe1ff */
[----:B------:R-:W-:-:S10]  /*0150*/  MOV R0, UR6 ;  /* 0x0000000600007c02 */ /* 0x000fd40008000f00 */
.L_x_15:
[----:B------:R-:W-:Y:S01]  /*0160*/  IMAD R3, R3, 0x7fff, RZ ;  /* 0x00007fff03037824 */ /* 0x000fe200078e02ff */
[----:B------:R-:W-:-:S04]  /*0170*/  UIADD3 UR7, UPT, UPT, UR7, 0x8, URZ ;  /* 0x0000000807077890 */ /* 0x000fc8000fffe0ff */
[----:B------:R-:W-:Y:S01]  /*0180*/  SHF.R.U32.HI R4, RZ, 0x1, R3 ;  /* 0x00000001ff047819 */ /* 0x000fe20000011603 */
[----:B------:R-:W-:-:S04]  /*0190*/  UISETP.NE.AND UP1, UPT, UR7, URZ, UPT ;  /* 0x000000ff0700728c */ /* 0x000fc8000bf25270 */
[----:B------:R-:W-:-:S05]  /*01a0*/  IMAD.HI.U32 R4, R4, -0x49f49f49, RZ ;  /* 0xb60b60b704047827 */ /* 0x000fca00078e00ff */
[----:B------:R-:W-:-:S05]  /*01b0*/  SHF.R.U32.HI R4, RZ, 0x5, R4 ;  /* 0x00000005ff047819 */ /* 0x000fca0000011604 */
[----:B------:R-:W-:-:S04]  /*01c0*/  IMAD R4, R4, -0x5a, R3 ;  /* 0xffffffa604047824 */ /* 0x000fc800078e0203 */
[C---:B------:R-:W-:Y:S01]  /*01d0*/  IMAD R3, R4.reuse, 0x7fff, RZ ;  /* 0x00007fff04037824 */ /* 0x040fe200078e02ff */
[----:B------:R-:W-:-:S03]  /*01e0*/  IADD3 R4, PT, PT, R4, 0x20, RZ ;  /* 0x0000002004047810 */ /* 0x000fc60007ffe0ff */
[----:B------:R-:W-:Y:S01]  /*01f0*/  IMAD.HI.U32 R6, R3, 0x2d82d83, RZ ;  /* 0x02d82d8303067827 */ /* 0x000fe200078e00ff */
[----:B------:R-:W-:-:S03]  /*0200*/  LOP3.LUT R9, R4, 0xffff, RZ, 0xc0, !PT ;  /* 0x0000ffff04097812 */ /* 0x000fc600078ec0ff */
[----:B------:R-:W-:-:S04]  /*0210*/  IMAD R6, R6, -0x5a, R3 ;  /* 0xffffffa606067824 */ /* 0x000fc800078e0203 */
[C---:B------:R-:W-:Y:S01]  /*0220*/  IMAD R3, R6.reuse, 0x7fff, RZ ;  /* 0x00007fff06037824 */ /* 0x040fe200078e02ff */
[----:B------:R-:W-:-:S03]  /*0230*/  IADD3 R6, PT, PT, R6, 0x20, RZ ;  /* 0x0000002006067810 */ /* 0x000fc60007ffe0ff */
[----:B------:R-:W-:Y:S01]  /*0240*/  IMAD.HI.U32 R8, R3, 0x2d82d83, RZ ;  /* 0x02d82d8303087827 */ /* 0x000fe200078e00ff */
[----:B------:R-:W-:-:S03]  /*0250*/  LOP3.LUT R6, R6, 0xffff, RZ, 0xc0, !PT ;  /* 0x0000ffff06067812 */ /* 0x000fc600078ec0ff */
[----:B------:R-:W-:Y:S01]  /*0260*/  IMAD R8, R8, -0x5a, R3 ;  /* 0xffffffa608087824 */ /* 0x000fe200078e0203 */
[----:B------:R-:W-:-:S03]  /*0270*/  PRMT R6, R9, 0x3340, R6 ;  /* 0x0000334009067816 */ /* 0x000fc60000000006 */
        /* <DEDUP_REMOVED lines=12> */
[----:B------:R-:W-:Y:S02]  /*0340*/  IADD3 R12, PT, PT, R12, 0x20, RZ ;  /* 0x000000200c0c7810 */ /* 0x000fe40007ffe0ff */
[----:B------:R-:W-:Y:S01]  /*0350*/  PRMT R5, R6, 0x5410, R5 ;  /* 0x0000541006057816 */ /* 0x000fe20000000005 */
[----:B------:R-:W-:Y:S01]  /*0360*/  IMAD.HI.U32 R14, R3, 0x2d82d83, RZ ;  /* 0x02d82d83030e7827 */ /* 0x000fe200078e00ff */
[----:B------:R-:W-:-:S03]  /*0370*/  LOP3.LUT R13, R12, 0xffff, RZ, 0xc0, !PT ;  /* 0x0000ffff0c0d7812 */ /* 0x000fc600078ec0ff */
[----:B------:R-:W-:Y:S01]  /*0380*/  IMAD R14, R14, -0x5a, R3 ;  /* 0xffffffa60e0e7824 */ /* 0x000fe200078e0203 */
[----:B------:R-:W-:Y:S03]  /*0390*/  STL [R2+-0x4], R5 ;  /* 0xfffffc0502007387 */ /* 0x000fe60000100800 */
[C---:B------:R-:W-:Y:S01]  /*03a0*/  IMAD R3, R14.reuse, 0x7fff, RZ ;  /* 0x00007fff0e037824 */ /* 0x040fe200078e02ff */
[----:B------:R-:W-:-:S03]  /*03b0*/  IADD3 R14, PT, PT, R14, 0x20, RZ ;  /* 0x000000200e0e7810 */ /* 0x000fc60007ffe0ff */
[----:B------:R-:W-:Y:S01]  /*03c0*/  IMAD.HI.U32 R16, R3, 0x2d82d83, RZ ;  /* 0x02d82d8303107827 */ /* 0x000fe200078e00ff */
[----:B------:R-:W-:-:S03]  /*03d0*/  LOP3.LUT R14, R14, 0xffff, RZ, 0xc0, !PT ;  /* 0x0000ffff0e0e7812 */ /* 0x000fc600078ec0ff */
[----:B------:R-:W-:Y:S01]  /*03e0*/  IMAD R16, R16, -0x5a, R3 ;  /* 0xffffffa610107824 */ /* 0x000fe200078e0203 */
[----:B------:R-:W-:-:S03]  /*03f0*/  PRMT R13, R13, 0x3340, R14 ;  /* 0x000033400d0d7816 */ /* 0x000fc6000000000e */
[C---:B------:R-:W-:Y:S02]  /*0400*/  IMAD R3, R16.reuse, 0x7fff, RZ ;  /* 0x00007fff10037824 */ /* 0x040fe400078e02ff */
[----:B------:R-:W-:Y:S02]  /*0410*/  VIADD R16, R16, 0x20 ;  /* 0x0000002010107836 */ /* 0x000fe40000000000 */
[----:B------:R-:W-:-:S03]  /*0420*/  IMAD.HI.U32 R18, R3, 0x2d82d83, RZ ;  /* 0x02d82d8303127827 */ /* 0x000fc600078e00ff */
[----:B------:R-:W-:Y:S01]  /*0430*/  LOP3.LUT R11, R16, 0xffff, RZ, 0xc0, !PT ;  /* 0x0000ffff100b7812 */ /* 0x000fe200078ec0ff */
[----:B------:R-:W-:-:S05]  /*0440*/  IMAD R3, R18, -0x5a, R3 ;  /* 0xffffffa612037824 */ /* 0x000fca00078e0203 */
[----:B------:R-:W-:-:S04]  /*0450*/  IADD3 R4, PT, PT, R3, 0x20, RZ ;  /* 0x0000002003047810 */ /* 0x000fc80007ffe0ff */
[----:B------:R-:W-:-:S04]  /*0460*/  LOP3.LUT R4, R4, 0xffff, RZ, 0xc0, !PT ;  /* 0x0000ffff04047812 */ /* 0x000fc800078ec0ff */
[----:B------:R-:W-:-:S04]  /*0470*/  PRMT R4, R11, 0x3340, R4 ;  /* 0x000033400b047816 */ /* 0x000fc80000000004 */
[----:B------:R-:W-:-:S05]  /*0480*/  PRMT R13, R13, 0x5410, R4 ;  /* 0x000054100d0d7816 */ /* 0x000fca0000000004 */
[----:B------:R0:W-:Y:S02]  /*0490*/  STL [R2], R13 ;  /* 0x0000000d02007387 */ /* 0x0001e40000100800 */
[----:B0-----:R-:W-:Y:S01]  /*04a0*/  IADD3 R2, PT, PT, R2, 0x8, RZ ;  /* 0x0000000802027810 */ /* 0x001fe20007ffe0ff */
[----:B------:R-:W-:Y:S06]  /*04b0*/  BRA.U UP1, `(.L_x_15) ;  /* 0xfffffffd01287547 */ /* 0x000fec000b83ffff */
.L_x_14:
[----:B------:R-:W-:Y:S05]  /*04c0*/  BRA.U !UP0, `(.L_x_13) ;  /* 0x0000000108e07547 */ /* 0x000fea000b800000 */
[----:B------:R-:W-:Y:S02]  /*04d0*/  UISETP.GE.U32.AND UP0, UPT, UR5, 0x4, UPT ;  /* 0x000000040500788c */ /* 0x000fe4000bf06070 */
[----:B------:R-:W-:-:S04]  /*04e0*/  ULOP3.LUT UR6, UR4, 0x3, URZ, 0xc0, !UPT ;  /* 0x0000000304067892 */ /* 0x000fc8000f8ec0ff */
[----:B------:R-:W-:-:S03]  /*04f0*/  UISETP.NE.AND UP1, UPT, UR6, URZ, UPT ;  /* 0x000000ff0600728c */ /* 0x000fc6000bf25270 */
[----:B------:R-:W-:Y:S08]  /*0500*/  BRA.U !UP0, `(.L_x_16) ;  /* 0x0000000108607547 */ /* 0x000ff0000b800000 */
[----:B------:R-:W-:Y:S01]  /*0510*/  IMAD R3, R3, 0x7fff, RZ ;  /* 0x00007fff03037824 */ /* 0x000fe200078e02ff */
[----:B------:R-:W-:Y:S02]  /*0520*/  IADD3 R9, PT, PT, R1, R0, RZ ;  /* 0x0000000001097210 */ /* 0x000fe40007ffe0ff */
[----:B------:R-:W-:Y:S02]  /*0530*/  IADD3 R0, PT, PT, R0, 0x4, RZ ;  /* 0x0000000400007810 */ /* 0x000fe40007ffe0ff */
[----:B------:R-:W-:-:S05]  /*0540*/  SHF.R.U32.HI R2, RZ, 0x1, R3 ;  /* 0x00000001ff027819 */ /* 0x000fca0000011603 */
[----:B------:R-:W-:-:S05]  /*0550*/  IMAD.HI.U32 R2, R2, -0x49f49f49, RZ ;  /* 0xb60b60b702027827 */ /* 0x000fca00078e00ff */
[----:B------:R-:W-:-:S05]  /*0560*/  SHF.R.U32.HI R2, RZ, 0x5, R2 ;  /* 0x00000005ff027819 */ /* 0x000fca0000011602 */
[----:B------:R-:W-:-:S04]  /*0570*/  IMAD R2, R2, -0x5a, R3 ;  /* 0xffffffa602027824 */ /* 0x000fc800078e0203 */
[C---:B------:R-:W-:Y:S01]  /*0580*/  IMAD R3, R2.reuse, 0x7fff, RZ ;  /* 0x00007fff02037824 */ /* 0x040fe200078e02ff */
[----:B------:R-:W-:-:S03]  /*0590*/  IADD3 R2, PT, PT, R2, 0x20, RZ ;  /* 0x0000002002027810 */ /* 0x000fc60007ffe0ff */
[----:B------:R-:W-:Y:S02]  /*05a0*/  IMAD.HI.U32 R4, R3, 0x2d82d83, RZ ;  /* 0x02d82d8303047827 */ /* 0x000fe400078e00ff */
[----:B------:R0:W-:Y:S02]  /*05b0*/  STL.U8 [R9], R2 ;  /* 0x0000000209007387 */ /* 0x0001e40000100000 */
[----:B------:R-:W-:-:S04]  /*05c0*/  IMAD R4, R4, -0x5a, R3 ;  /* 0xffffffa604047824 */ /* 0x000fc800078e0203 */
[C---:B------:R-:W-:Y:S01]  /*05d0*/  IMAD R3, R4.reuse, 0x7fff, RZ ;  /* 0x00007fff04037824 */ /* 0x040fe200078e02ff */
[----:B------:R-:W-:-:S03]  /*05e0*/  IADD3 R4, PT, PT, R4, 0x20, RZ ;  /* 0x0000002004047810 */ /* 0x000fc60007ffe0ff */
[----:B------:R-:W-:Y:S02]  /*05f0*/  IMAD.HI.U32 R6, R3, 0x2d82d83, RZ ;  /* 0x02d82d8303067827 */ /* 0x000fe400078e00ff */
[----:B------:R0:W-:Y:S02]  /*0600*/  STL.U8 [R9+0x1], R4 ;  /* 0x0000010409007387 */ /* 0x0001e40000100000 */
[----:B------:R-:W-:-:S04]  /*0610*/  IMAD R6, R6, -0x5a, R3 ;  /* 0xffffffa606067824 */ /* 0x000fc800078e0203 */
[C---:B------:R-:W-:Y:S01]  /*0620*/  IMAD R3, R6.reuse, 0x7fff, RZ ;  /* 0x00007fff06037824 */ /* 0x040fe200078e02ff */
[----:B------:R-:W-:-:S03]  /*0630*/  IADD3 R6, PT, PT, R6, 0x20, RZ ;  /* 0x0000002006067810 */ /* 0x000fc60007ffe0ff */
[----:B------:R-:W-:Y:S02]  /*0640*/  IMAD.HI.U32 R8, R3, 0x2d82d83, RZ ;  /* 0x02d82d8303087827 */ /* 0x000fe400078e00ff */
[----:B------:R0:W-:Y:S02]  /*0650*/  STL.U8 [R9+0x2], R6 ;  /* 0x0000020609007387 */ /* 0x0001e40000100000 */
[----:B------:R-:W-:-:S04]  /*0660*/  IMAD R3, R8, -0x5a, R3 ;  /* 0xffffffa608037824 */ /* 0x000fc800078e0203 */
[----:B------:R-:W-:-:S05]  /*0670*/  VIADD R5, R3, 0x20 ;  /* 0x0000002003057836 */ /* 0x000fca0000000000 */
[----:B------:R0:W-:Y:S02]  /*0680*/  STL.U8 [R9+0x3], R5 ;  /* 0x0000030509007387 */ /* 0x0001e40000100000 */
.L_x_16:
[----:B------:R-:W-:Y:S05]  /*0690*/  BRA.U !UP1, `(.L_x_13) ;  /* 0x00000001096c7547 */ /* 0x000fea000b800000 */
[----:B------:R-:W-:Y:S02]  /*06a0*/  UISETP.NE.AND UP0, UPT, UR6, 0x1, UPT ;  /* 0x000000010600788c */ /* 0x000fe4000bf05270 */
[----:B------:R-:W-:-:S04]  /*06b0*/  ULOP3.LUT UR4, UR4, 0x1, URZ, 0xc0, !UPT ;  /* 0x0000000104047892 */ /* 0x000fc8000f8ec0ff */
[----:B------:R-:W-:-:S03]  /*06c0*/  UISETP.NE.U32.AND UP1, UPT, UR4, 0x1, UPT ;  /* 0x000000010400788c */ /* 0x000fc6000bf25070 */
[----:B------:R-:W-:Y:S08]  /*06d0*/  BRA.U !UP0, `(.L_x_17) ;  /* 0x0000000108387547 */ /* 0x000ff0000b800000 */
[----:B------:R-:W-:Y:S01]  /*06e0*/  IMAD R3, R3, 0x7fff, RZ ;  /* 0x00007fff03037824 */ /* 0x000fe200078e02ff */
[----:B0-----:R-:W-:Y:S02]  /*06f0*/  IADD3 R5, PT, PT, R1, R0, RZ ;  /* 0x0000000001057210 */ /* 0x001fe40007ffe0ff */
        /* <DEDUP_REMOVED lines=9> */
[----:B------:R-:W-:-:S05]  /*0790*/  IMAD R3, R4, -0x5a, R3 ;  /* 0xffffffa604037824 */ /* 0x000fca00078e0203 */
[----:B------:R-:W-:-:S05]  /*07a0*/  IADD3 R4, PT, PT, R3, 0x20, RZ ;  /* 0x0000002003047810 */ /* 0x000fca0007ffe0ff */
[----:B------:R1:W-:Y:S02]  /*07b0*/  STL.U8 [R5+0x1], R4 ;  /* 0x0000010405007387 */ /* 0x0003e40000100000 */
.L_x_17:
[----:B------:R-:W-:Y:S05]  /*07c0*/  BRA.U UP1, `(.L_x_13) ;  /* 0x0000000101207547 */ /* 0x000fea000b800000 */
[----:B------:R-:W-:-:S05]  /*07d0*/  IMAD R3, R3, 0x7fff, RZ ;  /* 0x00007fff03037824 */ /* 0x000fca00078e02ff */
[----:B01----:R-:W-:-:S05]  /*07e0*/  SHF.R.U32.HI R2, RZ, 0x1, R3 ;  /* 0x00000001ff027819 */ /* 0x003fca0000011603 */
[----:B------:R-:W-:-:S05]  /*07f0*/  IMAD.HI.U32 R2, R2, -0x49f49f49, RZ ;  /* 0xb60b60b702027827 */ /* 0x000fca00078e00ff */
[----:B------:R-:W-:-:S05]  /*0800*/  SHF.R.U32.HI R2, RZ, 0x5, R2 ;  /* 0x00000005ff027819 */ /* 0x000fca0000011602 */
[----:B------:R-:W-:Y:S01]  /*0810*/  IMAD R2, R2, -0x5a, R3 ;  /* 0xffffffa602027824 */ /* 0x000fe200078e0203 */
[----:B------:R-:W-:-:S04]  /*0820*/  IADD3 R3, PT, PT, R1, R0, RZ ;  /* 0x0000000001037210 */ /* 0x000fc80007ffe0ff */
[----:B------:R-:W-:-:S05]  /*0830*/  IADD3 R2, PT, PT, R2, 0x20, RZ ;  /* 0x0000002002027810 */ /* 0x000fca0007ffe0ff */
[----:B------:R2:W-:Y:S02]  /*0840*/  STL.U8 [R3], R2 ;  /* 0x0000000203007387 */ /* 0x0005e40000100000 */
.L_x_13:
[----:B0-----:R-:W3:Y:S01]  /*0850*/  LDL.64 R8, [R1] ;  /* 0x0000000001087983 */ /* 0x001ee20000100a00 */
[----:B-12---:R-:W0:Y:S03]  /*0860*/  LDC.64 R2, c[0x0][0x380] ;  /* 0x0000e000ff027b82 */ /* 0x006e260000000a00 */
[----:B------:R-:W2:Y:S01]  /*0870*/  LDL.64 R4, [R1+0x8] ;  /* 0x0000080001047983 */ /* 0x000ea20000100a00 */
[----:B0-----:R-:W-:-:S05]  /*0880*/  IMAD.WIDE.U32 R2, R7, 0x10, R2 ;  /* 0x0000001007027825 */ /* 0x001fca00078e0002 */
[----:B---3--:R-:W-:Y:S04]  /*0890*/  STG.E desc[UR8][R2.64], R8 ;  /* 0x0000000802007986 */ /* 0x008fe8000c101908 */
[----:B------:R-:W-:Y:S04]  /*08a0*/  STG.E desc[UR8][R2.64+0x4], R9 ;  /* 0x0000040902007986 */ /* 0x000fe8000c101908 */
[----:B--2---:R-:W-:Y:S04]  /*08b0*/  STG.E desc[UR8][R2.64+0x8], R4 ;  /* 0x0000080402007986 */ /* 0x004fe8000c101908 */
[----:B------:R-:W-:Y:S01]  /*08c0*/  STG.E desc[UR8][R2.64+0xc], R5 ;  /* 0x00000c0502007986 */ /* 0x000fe2000c101908 */
[----:B------:R-:W-:Y:S05]  /*08d0*/  EXIT ;  /* 0x000000000000794d */ /* 0x000fea0003800000 */
.L_x_18:
        /* <DEDUP_REMOVED lines=10> */
.L_x_22:


//--------------------- .nv.global.init           --------------------------
	.section	.nv.global.init,"aw",@progbits
	.align	4
.nv.global.init:
	.type		mrg32k3aM1SubSeq,@object
	.size		mrg32k3aM1SubSeq,(mrg32k3aM2SubSeq - mrg32k3aM1SubSeq)
mrg32k3aM1SubSeq:
        /*0000*/ 	.byte	0x0b, 0xcc, 0xee, 0x04, 0x73, 0x29, 0x8b, 0x6f, 0xf6, 0x53, 0x03, 0xf6, 0x23, 0xf6, 0xea, 0xda
        /* <DEDUP_REMOVED lines=125> */
	.type		mrg32k3aM2SubSeq,@object
	.size		mrg32k3aM2SubSeq,(mrg32k3aM1 - mrg32k3aM2SubSeq)
mrg32k3aM2SubSeq:
        /* <DEDUP_REMOVED lines=126> */
	.type		mrg32k3aM1,@object
	.size		mrg32k3aM1,(mrg32k3aM1Seq - mrg32k3aM1)
mrg32k3aM1:
        /* <DEDUP_REMOVED lines=144> */
	.type		mrg32k3aM1Seq,@object
	.size		mrg32k3aM1Seq,(mrg32k3aM2 - mrg32k3aM1Seq)
mrg32k3aM1Seq:
        /* <DEDUP_REMOVED lines=144> */
	.type		mrg32k3aM2,@object
	.size		mrg32k3aM2,(mrg32k3aM2Seq - mrg32k3aM2)
mrg32k3aM2:
        /* <DEDUP_REMOVED lines=144> */
	.type		mrg32k3aM2Seq,@object
	.size		mrg32k3aM2Seq,(precalc_xorwow_matrix - mrg32k3aM2Seq)
mrg32k3aM2Seq:
        /* <DEDUP_REMOVED lines=144> */
	.type		precalc_xorwow_matrix,@object
	.size		precalc_xorwow_matrix,(precalc_xorwow_offset_matrix - precalc_xorwow_matrix)
precalc_xorwow_matrix:
        /* <DEDUP_REMOVED lines=6400> */
	.type		precalc_xorwow_offset_matrix,@object
	.size		precalc_xorwow_offset_matrix,($str - precalc_xorwow_offset_matrix)
precalc_xorwow_offset_matrix:
        /* <DEDUP_REMOVED lines=6400> */
	.type		$str,@object
	.size		$str,(.L_9 - $str)
$str:
        /*353c0*/ 	.byte	0x48, 0x65, 0x6c, 0x6c, 0x6f, 0x20, 0x77, 0x6f, 0x72, 0x6c, 0x64, 0x21, 0x00
.L_9:


//--------------------- .nv.shared.reserved.0     --------------------------
	.section	.nv.shared.reserved.0,"aw",@nobits
	.weak		__nv_reservedSMEM_offset_0_alias
	.size		__nv_reservedSMEM_offset_0_alias, 0, 64
	.other		__nv_reservedSMEM_offset_0_alias,@"STO_CUDA_RESERVED_SHARED STV_DEFAULT"
__nv_reservedSMEM_offset_0_alias:
	.zero		0
	.zero		64


//--------------------- .nv.shared._Z10bestKernelP9ga_structS0_ --------------------------
	.section	.nv.shared._Z10bestKernelP9ga_structS0_,"aw",@nobits
	.sectionflags	@""
	.align	4
.nv.shared._Z10bestKernelP9ga_structS0_:
	.zero		2048


//--------------------- .nv.constant0._Z10mateKernelP9ga_structS0_ --------------------------
	.section	.nv.constant0._Z10mateKernelP9ga_structS0_,"a",@progbits
	.sectionflags	@""
	.align	4
.nv.constant0._Z10mateKernelP9ga_structS0_:
	.zero		912


//--------------------- .nv.constant0._Z10bestKernelP9ga_structS0_ --------------------------
	.section	.nv.constant0._Z10bestKernelP9ga_structS0_,"a",@progbits
	.sectionflags	@""
	.align	4
.nv.constant0._Z10bestKernelP9ga_structS0_:
	.zero		912


//--------------------- .nv.constant0._Z10calcKernelP9ga_structi --------------------------
	.section	.nv.constant0._Z10calcKernelP9ga_structi,"a",@progbits
	.sectionflags	@""
	.align	4
.nv.constant0._Z10calcKernelP9ga_structi:
	.zero		908


//--------------------- .nv.constant0._Z10initKernelP9ga_structi --------------------------
	.section	.nv.constant0._Z10initKernelP9ga_structi,"a",@progbits
	.sectionflags	@""
	.align	4
.nv.constant0._Z10initKernelP9ga_structi:
	.zero		908


//--------------------- SYMBOLS --------------------------

	.type		.nv.reservedSmem.offset0,@object
	.size		.nv.reservedSmem.offset0,0x4
	.type		.nv.reservedSmem.cap,@object
	.size		.nv.reservedSmem.cap,0x4
